	.target	sm_90a

	.elftype	@"ET_EXEC"


//--------------------- .note.nv.tkinfo           --------------------------
	.section	.note.nv.tkinfo,"",@"SHT_NOTE"
	.sectionflags	@"SHF_NOTE_NV_TKINFO"
	.tkinfo
        /*0018*/ 	.word	0x00000002
        /*0030*/ 	.string	""
        /*0030*/ 	.string	"ptxas"
        /*0030*/ 	.string	"Cuda compilation tools, release 13.0, V13.0.88"
        /*0030*/ 	.string	"Build cuda_13.0.r13.0/compiler.36424714_0"
        /*0030*/ 	.string	"-arch sm_90a -m 64 "



//--------------------- .note.nv.cuinfo           --------------------------
	.section	.note.nv.cuinfo,"",@"SHT_NOTE"
	.sectionflags	@"SHF_NOTE_NV_CUINFO"
        /*0018*/ 	.short	0x0002
        /*001a*/ 	.short	0x005a
        /*001c*/ 	.short	0x0082
	.zero		2


//--------------------- .nv.info                  --------------------------
	.section	.nv.info,"",@"SHT_CUDA_INFO"
	.align	4


	//----- nvinfo : EIATTR_REGCOUNT
	.align		4
        /*0000*/ 	.byte	0x04, 0x2f
        /*0002*/ 	.short	(.L_12 - .L_11)
	.align		4
.L_11:
        /*0004*/ 	.word	index@(_ZN7cutlass13device_kernelINS_4conv6kernel13ConvUniversalINS1_16ConvProblemShapeILNS1_8OperatorE1ELi2EEENS1_10collective14CollectiveConvINS1_46MainloopSm90TmaGmmaWarpSpecializedImplicitGemmILS5_1ELi4ELi2EN4cute5tupleIJNSA_1CILi2EEENSC_ILi1EEESE_EEENS1_36KernelImplicitTmaWarpSpecializedSm90ELi1EEENSB_IJNSC_ILi256EEENSC_ILi128EEENSB_IJNSC_ILi64EEEEEEEEENS_10bfloat16_tESN_NSA_8TiledMMAINSA_8MMA_AtomIJNSA_4SM904GMMA28MMA_64x128x16_F32BF16BF16_SSILNSR_5MajorE0ELST_1ELNSR_7ScaleInE1ELSU_1EEEEEENSA_6LayoutINSB_IJSE_SE_SE_EEENSB_IJNSC_ILi0EEESZ_SZ_EEEEENSB_IJNSA_10UnderscoreES12_S12_EEEEENS7_6detail26Sm90ImplicitGemmTileTraitsINSA_20SM90_TMA_LOAD_IM2COLENSA_14ComposedLayoutINSA_7SwizzleILi3ELi4ELi3EEENSA_18smem_ptr_flag_bitsILi16EEENSX_INSB_IJNSB_IJNSC_ILi8EEENSC_ILi32EEEEEENSB_IJSK_SE_EEENSB_IJSE_NSC_ILi4EEEEEEEEENSB_IJNSB_IJSK_NSC_ILi512EEEEEENSB_IJSE_SZ_EEENSB_IJSZ_NSC_ILi16384EEEEEEEEEEEEEvEENS16_INSA_23SM90_TMA_LOAD_MULTICASTENS18_IS1A_S1C_NSX_INSB_IJNSB_IJSK_SD_EEENSB_IJS1D_S1D_EEES1I_EEENSB_IJNSB_IJSE_NSC_ILi4096EEEEEES1L_NSB_IJSZ_NSC_ILi8192EEEEEEEEEEEEEvEEEENS_8epilogue10collective6detail29Sm90TmaWarpSpecializedAdapterINS27_15DefaultEpilogueISN_NSB_IJNSB_IJlllEEESE_SZ_EEES2C_NS26_6thread17LinearCombinationISN_Li1EffLNS2D_9ScaleType4KindE0ELNS_15FloatRoundStyleE2ESN_EENS_4gemm15EpilogueDefaultEEEEEvvEEEEvNT_6ParamsE)
        /*0008*/ 	.word	0x000000ff


	//----- nvinfo : EIATTR_FRAME_SIZE
	.align		4
.L_12:
        /*000c*/ 	.byte	0x04, 0x11
        /*000e*/ 	.short	(.L_14 - .L_13)
	.align		4
.L_13:
        /*0010*/ 	.word	index@(_ZN7cutlass13device_kernelINS_4conv6kernel13ConvUniversalINS1_16ConvProblemShapeILNS1_8OperatorE1ELi2EEENS1_10collective14CollectiveConvINS1_46MainloopSm90TmaGmmaWarpSpecializedImplicitGemmILS5_1ELi4ELi2EN4cute5tupleIJNSA_1CILi2EEENSC_ILi1EEESE_EEENS1_36KernelImplicitTmaWarpSpecializedSm90ELi1EEENSB_IJNSC_ILi256EEENSC_ILi128EEENSB_IJNSC_ILi64EEEEEEEEENS_10bfloat16_tESN_NSA_8TiledMMAINSA_8MMA_AtomIJNSA_4SM904GMMA28MMA_64x128x16_F32BF16BF16_SSILNSR_5MajorE0ELST_1ELNSR_7ScaleInE1ELSU_1EEEEEENSA_6LayoutINSB_IJSE_SE_SE_EEENSB_IJNSC_ILi0EEESZ_SZ_EEEEENSB_IJNSA_10UnderscoreES12_S12_EEEEENS7_6detail26Sm90ImplicitGemmTileTraitsINSA_20SM90_TMA_LOAD_IM2COLENSA_14ComposedLayoutINSA_7SwizzleILi3ELi4ELi3EEENSA_18smem_ptr_flag_bitsILi16EEENSX_INSB_IJNSB_IJNSC_ILi8EEENSC_ILi32EEEEEENSB_IJSK_SE_EEENSB_IJSE_NSC_ILi4EEEEEEEEENSB_IJNSB_IJSK_NSC_ILi512EEEEEENSB_IJSE_SZ_EEENSB_IJSZ_NSC_ILi16384EEEEEEEEEEEEEvEENS16_INSA_23SM90_TMA_LOAD_MULTICASTENS18_IS1A_S1C_NSX_INSB_IJNSB_IJSK_SD_EEENSB_IJS1D_S1D_EEES1I_EEENSB_IJNSB_IJSE_NSC_ILi4096EEEEEES1L_NSB_IJSZ_NSC_ILi8192EEEEEEEEEEEEEvEEEENS_8epilogue10collective6detail29Sm90TmaWarpSpecializedAdapterINS27_15DefaultEpilogueISN_NSB_IJNSB_IJlllEEESE_SZ_EEES2C_NS26_6thread17LinearCombinationISN_Li1EffLNS2D_9ScaleType4KindE0ELNS_15FloatRoundStyleE2ESN_EENS_4gemm15EpilogueDefaultEEEEEvvEEEEvNT_6ParamsE)
        /*0014*/ 	.word	0x000003f0


	//----- nvinfo : EIATTR_MIN_STACK_SIZE
	.align		4
.L_14:
        /*0018*/ 	.byte	0x04, 0x12
        /*001a*/ 	.short	(.L_16 - .L_15)
	.align		4
.L_15:
        /*001c*/ 	.word	index@(_ZN7cutlass13device_kernelINS_4conv6kernel13ConvUniversalINS1_16ConvProblemShapeILNS1_8OperatorE1ELi2EEENS1_10collective14CollectiveConvINS1_46MainloopSm90TmaGmmaWarpSpecializedImplicitGemmILS5_1ELi4ELi2EN4cute5tupleIJNSA_1CILi2EEENSC_ILi1EEESE_EEENS1_36KernelImplicitTmaWarpSpecializedSm90ELi1EEENSB_IJNSC_ILi256EEENSC_ILi128EEENSB_IJNSC_ILi64EEEEEEEEENS_10bfloat16_tESN_NSA_8TiledMMAINSA_8MMA_AtomIJNSA_4SM904GMMA28MMA_64x128x16_F32BF16BF16_SSILNSR_5MajorE0ELST_1ELNSR_7ScaleInE1ELSU_1EEEEEENSA_6LayoutINSB_IJSE_SE_SE_EEENSB_IJNSC_ILi0EEESZ_SZ_EEEEENSB_IJNSA_10UnderscoreES12_S12_EEEEENS7_6detail26Sm90ImplicitGemmTileTraitsINSA_20SM90_TMA_LOAD_IM2COLENSA_14ComposedLayoutINSA_7SwizzleILi3ELi4ELi3EEENSA_18smem_ptr_flag_bitsILi16EEENSX_INSB_IJNSB_IJNSC_ILi8EEENSC_ILi32EEEEEENSB_IJSK_SE_EEENSB_IJSE_NSC_ILi4EEEEEEEEENSB_IJNSB_IJSK_NSC_ILi512EEEEEENSB_IJSE_SZ_EEENSB_IJSZ_NSC_ILi16384EEEEEEEEEEEEEvEENS16_INSA_23SM90_TMA_LOAD_MULTICASTENS18_IS1A_S1C_NSX_INSB_IJNSB_IJSK_SD_EEENSB_IJS1D_S1D_EEES1I_EEENSB_IJNSB_IJSE_NSC_ILi4096EEEEEES1L_NSB_IJSZ_NSC_ILi8192EEEEEEEEEEEEEvEEEENS_8epilogue10collective6detail29Sm90TmaWarpSpecializedAdapterINS27_15DefaultEpilogueISN_NSB_IJNSB_IJlllEEESE_SZ_EEES2C_NS26_6thread17LinearCombinationISN_Li1EffLNS2D_9ScaleType4KindE0ELNS_15FloatRoundStyleE2ESN_EENS_4gemm15EpilogueDefaultEEEEEvvEEEEvNT_6ParamsE)
        /*0020*/ 	.word	0x000003f0
.L_16:


//--------------------- .nv.compat                --------------------------
	.section	.nv.compat,"",@"SHT_CUDA_COMPAT_INFO"
	.align	4
        /*0000*/ 	.byte	0x02, 0x09, 0x01, 0x00, 0x02, 0x02, 0x04, 0x00, 0x02, 0x05, 0x05, 0x00, 0x03, 0x07, 0x01, 0x01
        /*0010*/ 	.byte	0x02, 0x03, 0x01, 0x00, 0x02, 0x06, 0x01, 0x00, 0x04, 0x0b, 0x08, 0x00, 0x00, 0x00, 0x00, 0x00
        /*0020*/ 	.byte	0x00, 0x00, 0x00, 0x00


//--------------------- .nv.info._ZN7cutlass13device_kernelINS_4conv6kernel13ConvUniversalINS1_16ConvProblemShapeILNS1_8OperatorE1ELi2EEENS1_10collective14CollectiveConvINS1_46MainloopSm90TmaGmmaWarpSpecializedImplicitGemmILS5_1ELi4ELi2EN4cute5tupleIJNSA_1CILi2EEENSC_ILi1EEESE_EEENS1_36KernelImplicitTmaWarpSpecializedSm90ELi1EEENSB_IJNSC_ILi256EEENSC_ILi128EEENSB_IJNSC_ILi64EEEEEEEEENS_10bfloat16_tESN_NSA_8TiledMMAINSA_8MMA_AtomIJNSA_4SM904GMMA28MMA_64x128x16_F32BF16BF16_SSILNSR_5MajorE0ELST_1ELNSR_7ScaleInE1ELSU_1EEEEEENSA_6LayoutINSB_IJSE_SE_SE_EEENSB_IJNSC_ILi0EEESZ_SZ_EEEEENSB_IJNSA_10UnderscoreES12_S12_EEEEENS7_6detail26Sm90ImplicitGemmTileTraitsINSA_20SM90_TMA_LOAD_IM2COLENSA_14ComposedLayoutINSA_7SwizzleILi3ELi4ELi3EEENSA_18smem_ptr_flag_bitsILi16EEENSX_INSB_IJNSB_IJNSC_ILi8EEENSC_ILi32EEEEEENSB_IJSK_SE_EEENSB_IJSE_NSC_ILi4EEEEEEEEENSB_IJNSB_IJSK_NSC_ILi512EEEEEENSB_IJSE_SZ_EEENSB_IJSZ_NSC_ILi16384EEEEEEEEEEEEEvEENS16_INSA_23SM90_TMA_LOAD_MULTICASTENS18_IS1A_S1C_NSX_INSB_IJNSB_IJSK_SD_EEENSB_IJS1D_S1D_EEES1I_EEENSB_IJNSB_IJSE_NSC_ILi4096EEEEEES1L_NSB_IJSZ_NSC_ILi8192EEEEEEEEEEEEEvEEEENS_8epilogue10collective6detail29Sm90TmaWarpSpecializedAdapterINS27_15DefaultEpilogueISN_NSB_IJNSB_IJlllEEESE_SZ_EEES2C_NS26_6thread17LinearCombinationISN_Li1EffLNS2D_9ScaleType4KindE0ELNS_15FloatRoundStyleE2ESN_EENS_4gemm15EpilogueDefaultEEEEEvvEEEEvNT_6ParamsE --------------------------
	.section	.nv.info._ZN7cutlass13device_kernelINS_4conv6kernel13ConvUniversalINS1_16ConvProblemShapeILNS1_8OperatorE1ELi2EEENS1_10collective14CollectiveConvINS1_46MainloopSm90TmaGmmaWarpSpecializedImplicitGemmILS5_1ELi4ELi2EN4cute5tupleIJNSA_1CILi2EEENSC_ILi1EEESE_EEENS1_36KernelImplicitTmaWarpSpecializedSm90ELi1EEENSB_IJNSC_ILi256EEENSC_ILi128EEENSB_IJNSC_ILi64EEEEEEEEENS_10bfloat16_tESN_NSA_8TiledMMAINSA_8MMA_AtomIJNSA_4SM904GMMA28MMA_64x128x16_F32BF16BF16_SSILNSR_5MajorE0ELST_1ELNSR_7ScaleInE1ELSU_1EEEEEENSA_6LayoutINSB_IJSE_SE_SE_EEENSB_IJNSC_ILi0EEESZ_SZ_EEEEENSB_IJNSA_10UnderscoreES12_S12_EEEEENS7_6detail26Sm90ImplicitGemmTileTraitsINSA_20SM90_TMA_LOAD_IM2COLENSA_14ComposedLayoutINSA_7SwizzleILi3ELi4ELi3EEENSA_18smem_ptr_flag_bitsILi16EEENSX_INSB_IJNSB_IJNSC_ILi8EEENSC_ILi32EEEEEENSB_IJSK_SE_EEENSB_IJSE_NSC_ILi4EEEEEEEEENSB_IJNSB_IJSK_NSC_ILi512EEEEEENSB_IJSE_SZ_EEENSB_IJSZ_NSC_ILi16384EEEEEEEEEEEEEvEENS16_INSA_23SM90_TMA_LOAD_MULTICASTENS18_IS1A_S1C_NSX_INSB_IJNSB_IJSK_SD_EEENSB_IJS1D_S1D_EEES1I_EEENSB_IJNSB_IJSE_NSC_ILi4096EEEEEES1L_NSB_IJSZ_NSC_ILi8192EEEEEEEEEEEEEvEEEENS_8epilogue10collective6detail29Sm90TmaWarpSpecializedAdapterINS27_15DefaultEpilogueISN_NSB_IJNSB_IJlllEEESE_SZ_EEES2C_NS26_6thread17LinearCombinationISN_Li1EffLNS2D_9ScaleType4KindE0ELNS_15FloatRoundStyleE2ESN_EENS_4gemm15EpilogueDefaultEEEEEvvEEEEvNT_6ParamsE,"",@"SHT_CUDA_INFO"
	.sectionflags	@""
	.align	4


	//----- nvinfo : EIATTR_CUDA_API_VERSION
	.align		4
        /*0000*/ 	.byte	0x04, 0x37
        /*0002*/ 	.short	(.L_18 - .L_17)
.L_17:
        /*0004*/ 	.word	0x00000082


	//----- nvinfo : EIATTR_KPARAM_INFO
	.align		4
.L_18:
        /*0008*/ 	.byte	0x04, 0x17
        /*000a*/ 	.short	(.L_20 - .L_19)
.L_19:
        /*000c*/ 	.word	0x00000000
        /*0010*/ 	.short	0x0000
        /*0012*/ 	.short	0x0070
        /*0014*/ 	.byte	0x00, 0xf0, 0x01, 0x0e


	//----- nvinfo : EIATTR_SPARSE_MMA_MASK
	.align		4
.L_20:
        /*0018*/ 	.byte	0x03, 0x50
        /*001a*/ 	.short	0x0000


	//----- nvinfo : EIATTR_MAXREG_COUNT
	.align		4
        /*001c*/ 	.byte	0x03, 0x1b
        /*001e*/ 	.short	0x00ff


	//----- nvinfo : EIATTR_NUM_BARRIERS
	.align		4
        /*0020*/ 	.byte	0x02, 0x4c
        /*0022*/ 	.byte	0x01
	.zero		1


	//----- nvinfo : EIATTR_ANNOTATIONS
	.align		4
        /*0024*/ 	.byte	0x04, 0x55
        /*0026*/ 	.short	(.L_22 - .L_21)


	//   ....[0]....
.L_21:
        /*0028*/ 	.word	0x00000001
        /*002c*/ 	.byte	0xb0, 0x0a, 0x00, 0x00, 0x01, 0x00, 0x00, 0x00, 0xf0, 0x0a, 0x00, 0x00, 0x01, 0x00, 0x00, 0x00
        /* <DEDUP_REMOVED lines=372> */
        /*177c*/ 	.byte	0xe0, 0x22, 0x01, 0x00, 0x01, 0x00, 0x00, 0x00, 0xc0, 0x25, 0x01, 0x00


	//----- nvinfo : EIATTR_MERCURY_ISA_VERSION
	.align		4
.L_22:
        /*1788*/ 	.byte	0x03, 0x5f
        /*178a*/ 	.short	0x0101


	//----- nvinfo : EIATTR_COOP_GROUP_MASK_REGIDS
	.align		4
        /*178c*/ 	.byte	0x04, 0x29
        /*178e*/ 	.short	(.L_24 - .L_23)


	//   ....[0]....
.L_23:
        /*1790*/ 	.word	0xffffffff


	//   ....[1]....
        /*1794*/ 	.word	0xffffffff


	//   ....[2]....
        /*1798*/ 	.word	0xffffffff


	//   ....[3]....
        /*179c*/ 	.word	0xffffffff


	//----- nvinfo : EIATTR_COOP_GROUP_INSTR_OFFSETS
	.align		4
.L_24:
        /*17a0*/ 	.byte	0x04, 0x28
        /*17a2*/ 	.short	(.L_26 - .L_25)


	//   ....[0]....
.L_25:
        /*17a4*/ 	.word	0x00000080


	//   ....[1]....
        /*17a8*/ 	.word	0x000000b0


	//   ....[2]....
        /*17ac*/ 	.word	0x000001b0


	//   ....[3]....
        /*17b0*/ 	.word	0x000006d0


	//----- nvinfo : EIATTR_MBARRIER_INSTR_OFFSETS
	.align		4
.L_26:
        /*17b4*/ 	.byte	0x04, 0x39
        /*17b6*/ 	.short	(.L_28 - .L_27)


	//   ....[0]....
.L_27:
        /*17b8*/ 	.word	0x000003c0
        /*17bc*/ 	.word	0x000000ff
        /*17c0*/ 	.word	0x00030000
        /*17c4*/ 	.short	0x0100
        /*17c6*/ 	.byte	0x0a
	.zero		1


	//   ....[1]....
        /*17c8*/ 	.word	0x000003d0
        /*17cc*/ 	.word	0x000000ff
        /*17d0*/ 	.word	0x00030020
        /*17d4*/ 	.short	0x0100
        /*17d6*/ 	.byte	0x0a
	.zero		1


	//   ....[2]....
        /*17d8*/ 	.word	0x000003e0
        /*17dc*/ 	.word	0x000000ff
        /*17e0*/ 	.word	0x00030008
        /*17e4*/ 	.short	0x0100
        /*17e6*/ 	.byte	0x0a
	.zero		1


	//   ....[3]....
        /*17e8*/ 	.word	0x000003f0
        /*17ec*/ 	.word	0x000000ff
        /*17f0*/ 	.word	0x00030028
        /*17f4*/ 	.short	0x0100
        /*17f6*/ 	.byte	0x0a
	.zero		1


	//   ....[4]....
        /*17f8*/ 	.word	0x00000400
        /*17fc*/ 	.word	0x000000ff
        /*1800*/ 	.word	0x00030010
        /*1804*/ 	.short	0x0100
        /*1806*/ 	.byte	0x0a
	.zero		1


	//   ....[5]....
        /*1808*/ 	.word	0x00000410
        /*180c*/ 	.word	0x000000ff
        /*1810*/ 	.word	0x00030030
        /*1814*/ 	.short	0x0100
        /*1816*/ 	.byte	0x0a
	.zero		1


	//   ....[6]....
        /*1818*/ 	.word	0x00000420
        /*181c*/ 	.word	0x000000ff
        /*1820*/ 	.word	0x00030018
        /*1824*/ 	.short	0x0100
        /*1826*/ 	.byte	0x0a
	.zero		1


	//   ....[7]....
        /*1828*/ 	.word	0x00000430
        /*182c*/ 	.word	0x000000ff
        /*1830*/ 	.word	0x00030038
        /*1834*/ 	.short	0x0100
        /*1836*/ 	.byte	0x0a
	.zero		1


	//   ....[8]....
        /*1838*/ 	.word	0x00001590
        /*183c*/ 	.word	0x00000003
        /*1840*/ 	.word	0x00030000
        /*1844*/ 	.short	0x010a
        /*1846*/ 	.byte	0x3f
	.zero		1


	//   ....[9]....
        /*1848*/ 	.word	0x000039d0
        /*184c*/ 	.word	0x00000000
        /*1850*/ 	.word	0x00030000
        /*1854*/ 	.short	0x010a
        /*1856*/ 	.byte	0x3f
	.zero		1


	//   ....[10]....
        /*1858*/ 	.word	0x00006290
        /*185c*/ 	.word	0x00000000
        /*1860*/ 	.word	0x00000000
        /*1864*/ 	.short	0x0101
        /*1866*/ 	.byte	0x3f
	.zero		1


	//   ....[11]....
        /*1868*/ 	.word	0x000064a0
        /*186c*/ 	.word	0x00000005
        /*1870*/ 	.word	0x00000000
        /*1874*/ 	.short	0x0101
        /*1876*/ 	.byte	0x3f
	.zero		1


	//   ....[12]....
        /*1878*/ 	.word	0x00016660
        /*187c*/ 	.word	0x00000011
        /*1880*/ 	.word	0x00030020
        /*1884*/ 	.short	0x010a
        /*1886*/ 	.byte	0x3f
	.zero		1


	//   ....[13]....
        /*1888*/ 	.word	0x00016d80
        /*188c*/ 	.word	0x00000003
        /*1890*/ 	.word	0x00000000
        /*1894*/ 	.short	0x010a
        /*1896*/ 	.byte	0x3f
	.zero		1


	//   ....[14]....
        /*1898*/ 	.word	0x00016e50
        /*189c*/ 	.word	0x00000003
        /*18a0*/ 	.word	0x00000000
        /*18a4*/ 	.short	0x010a
        /*18a6*/ 	.byte	0x3f
	.zero		1


	//   ....[15]....
        /*18a8*/ 	.word	0x00016f20
        /*18ac*/ 	.word	0x00000003
        /*18b0*/ 	.word	0x00000000
        /*18b4*/ 	.short	0x010a
        /*18b6*/ 	.byte	0x3f
	.zero		1


	//   ....[16]....
        /*18b8*/ 	.word	0x00016ff0
        /*18bc*/ 	.word	0x00000003
        /*18c0*/ 	.word	0x00000000
        /*18c4*/ 	.short	0x010a
        /*18c6*/ 	.byte	0x3f
	.zero		1


	//----- nvinfo : EIATTR_NUM_MBARRIERS
	.align		4
.L_28:
        /*18c8*/ 	.byte	0x03, 0x38
        /*18ca*/ 	.short	0x0008


	//----- nvinfo : EIATTR_EXIT_INSTR_OFFSETS
	.align		4
        /*18cc*/ 	.byte	0x04, 0x1c
        /*18ce*/ 	.short	(.L_30 - .L_29)


	//   ....[0]....
.L_29:
        /*18d0*/ 	.word	0x00000aa0


	//   ....[1]....
        /*18d4*/ 	.word	0x000066f0


	//   ....[2]....
        /*18d8*/ 	.word	0x00011a60


	//   ....[3]....
        /*18dc*/ 	.word	0x00011aa0


	//   ....[4]....
        /*18e0*/ 	.word	0x000163f0


	//   ....[5]....
        /*18e4*/ 	.word	0x00016430


	//   ....[6]....
        /*18e8*/ 	.word	0x00016450


	//   ....[7]....
        /*18ec*/ 	.word	0x00016c50


	//   ....[8]....
        /*18f0*/ 	.word	0x00017020


	//----- nvinfo : EIATTR_MAX_THREADS
	.align		4
.L_30:
        /*18f4*/ 	.byte	0x04, 0x05
        /*18f6*/ 	.short	(.L_32 - .L_31)
.L_31:
        /*18f8*/ 	.word	0x00000100
        /*18fc*/ 	.word	0x00000001
        /*1900*/ 	.word	0x00000001


	//----- nvinfo : EIATTR_CRS_STACK_SIZE
	.align		4
.L_32:
        /*1904*/ 	.byte	0x04, 0x1e
        /*1906*/ 	.short	(.L_34 - .L_33)
.L_33:
        /*1908*/ 	.word	0x00000000


	//----- nvinfo : EIATTR_CBANK_PARAM_SIZE
	.align		4
.L_34:
        /*190c*/ 	.byte	0x03, 0x19
        /*190e*/ 	.short	0x03f0


	//----- nvinfo : EIATTR_PARAM_CBANK
	.align		4
        /*1910*/ 	.byte	0x04, 0x0a
        /*1912*/ 	.short	(.L_36 - .L_35)
	.align		4
.L_35:
        /*1914*/ 	.word	index@(.nv.constant0._ZN7cutlass13device_kernelINS_4conv6kernel13ConvUniversalINS1_16ConvProblemShapeILNS1_8OperatorE1ELi2EEENS1_10collective14CollectiveConvINS1_46MainloopSm90TmaGmmaWarpSpecializedImplicitGemmILS5_1ELi4ELi2EN4cute5tupleIJNSA_1CILi2EEENSC_ILi1EEESE_EEENS1_36KernelImplicitTmaWarpSpecializedSm90ELi1EEENSB_IJNSC_ILi256EEENSC_ILi128EEENSB_IJNSC_ILi64EEEEEEEEENS_10bfloat16_tESN_NSA_8TiledMMAINSA_8MMA_AtomIJNSA_4SM904GMMA28MMA_64x128x16_F32BF16BF16_SSILNSR_5MajorE0ELST_1ELNSR_7ScaleInE1ELSU_1EEEEEENSA_6LayoutINSB_IJSE_SE_SE_EEENSB_IJNSC_ILi0EEESZ_SZ_EEEEENSB_IJNSA_10UnderscoreES12_S12_EEEEENS7_6detail26Sm90ImplicitGemmTileTraitsINSA_20SM90_TMA_LOAD_IM2COLENSA_14ComposedLayoutINSA_7SwizzleILi3ELi4ELi3EEENSA_18smem_ptr_flag_bitsILi16EEENSX_INSB_IJNSB_IJNSC_ILi8EEENSC_ILi32EEEEEENSB_IJSK_SE_EEENSB_IJSE_NSC_ILi4EEEEEEEEENSB_IJNSB_IJSK_NSC_ILi512EEEEEENSB_IJSE_SZ_EEENSB_IJSZ_NSC_ILi16384EEEEEEEEEEEEEvEENS16_INSA_23SM90_TMA_LOAD_MULTICASTENS18_IS1A_S1C_NSX_INSB_IJNSB_IJSK_SD_EEENSB_IJS1D_S1D_EEES1I_EEENSB_IJNSB_IJSE_NSC_ILi4096EEEEEES1L_NSB_IJSZ_NSC_ILi8192EEEEEEEEEEEEEvEEEENS_8epilogue10collective6detail29Sm90TmaWarpSpecializedAdapterINS27_15DefaultEpilogueISN_NSB_IJNSB_IJlllEEESE_SZ_EEES2C_NS26_6thread17LinearCombinationISN_Li1EffLNS2D_9ScaleType4KindE0ELNS_15FloatRoundStyleE2ESN_EENS_4gemm15EpilogueDefaultEEEEEvvEEEEvNT_6ParamsE)
        /*1918*/ 	.short	0x0210
        /*191a*/ 	.short	0x03f0


	//----- nvinfo : EIATTR_SW_WAR
	.align		4
.L_36:
        /*191c*/ 	.byte	0x04, 0x36
        /*191e*/ 	.short	(.L_38 - .L_37)
.L_37:
        /*1920*/ 	.word	0x00000008
.L_38:


//--------------------- .nv.callgraph             --------------------------
	.section	.nv.callgraph,"",@"SHT_CUDA_CALLGRAPH"
	.align	4
	.sectionentsize	8
	.align		4
        /*0000*/ 	.word	0x00000000
	.align		4
        /*0004*/ 	.word	0xffffffff
	.align		4
        /*0008*/ 	.word	0x00000000
	.align		4
        /*000c*/ 	.word	0xfffffffe
	.align		4
        /*0010*/ 	.word	0x00000000
	.align		4
        /*0014*/ 	.word	0xfffffffd
	.align		4
        /*0018*/ 	.word	0x00000000
	.align		4
        /*001c*/ 	.word	0xfffffffc


//--------------------- .nv.constant4             --------------------------
	.section	.nv.constant4,"a",@progbits
	.align	8
	.align		8
.nv.constant4:
        /*0000*/ 	.dword	_ZN39_INTERNAL_134f040b_4_k_cu_93974227_38994cuda3std3__45__cpo5beginE
	.align		8
        /*0008*/ 	.dword	_ZN39_INTERNAL_134f040b_4_k_cu_93974227_38994cuda3std3__45__cpo3endE
	.align		8
        /*0010*/ 	.dword	_ZN39_INTERNAL_134f040b_4_k_cu_93974227_38994cuda3std3__45__cpo6cbeginE
	.align		8
        /*0018*/ 	.dword	_ZN39_INTERNAL_134f040b_4_k_cu_93974227_38994cuda3std3__45__cpo4cendE
	.align		8
        /*0020*/ 	.dword	_ZN39_INTERNAL_134f040b_4_k_cu_93974227_38994cuda3std3__441_GLOBAL__N__134f040b_4_k_cu_93974227_38996ignoreE
	.align		8
        /*0028*/ 	.dword	_ZN39_INTERNAL_134f040b_4_k_cu_93974227_38994cuda3std3__419piecewise_constructE
	.align		8
        /*0030*/ 	.dword	_ZN39_INTERNAL_134f040b_4_k_cu_93974227_38994cuda3std3__48in_placeE
	.align		8
        /*0038*/ 	.dword	_ZN39_INTERNAL_134f040b_4_k_cu_93974227_38994cuda3std6ranges3__45__cpo4swapE
	.align		8
        /*0040*/ 	.dword	_ZN39_INTERNAL_134f040b_4_k_cu_93974227_38994cuda3std6ranges3__45__cpo9iter_moveE
	.align		8
        /*0048*/ 	.dword	_ZN39_INTERNAL_134f040b_4_k_cu_93974227_38994cute7productE
	.align		8
        /*0050*/ 	.dword	_ZN39_INTERNAL_134f040b_4_k_cu_93974227_38994cute1_E


//--------------------- .text._ZN7cutlass13device_kernelINS_4conv6kernel13ConvUniversalINS1_16ConvProblemShapeILNS1_8OperatorE1ELi2EEENS1_10collective14CollectiveConvINS1_46MainloopSm90TmaGmmaWarpSpecializedImplicitGemmILS5_1ELi4ELi2EN4cute5tupleIJNSA_1CILi2EEENSC_ILi1EEESE_EEENS1_36KernelImplicitTmaWarpSpecializedSm90ELi1EEENSB_IJNSC_ILi256EEENSC_ILi128EEENSB_IJNSC_ILi64EEEEEEEEENS_10bfloat16_tESN_NSA_8TiledMMAINSA_8MMA_AtomIJNSA_4SM904GMMA28MMA_64x128x16_F32BF16BF16_SSILNSR_5MajorE0ELST_1ELNSR_7ScaleInE1ELSU_1EEEEEENSA_6LayoutINSB_IJSE_SE_SE_EEENSB_IJNSC_ILi0EEESZ_SZ_EEEEENSB_IJNSA_10UnderscoreES12_S12_EEEEENS7_6detail26Sm90ImplicitGemmTileTraitsINSA_20SM90_TMA_LOAD_IM2COLENSA_14ComposedLayoutINSA_7SwizzleILi3ELi4ELi3EEENSA_18smem_ptr_flag_bitsILi16EEENSX_INSB_IJNSB_IJNSC_ILi8EEENSC_ILi32EEEEEENSB_IJSK_SE_EEENSB_IJSE_NSC_ILi4EEEEEEEEENSB_IJNSB_IJSK_NSC_ILi512EEEEEENSB_IJSE_SZ_EEENSB_IJSZ_NSC_ILi16384EEEEEEEEEEEEEvEENS16_INSA_23SM90_TMA_LOAD_MULTICASTENS18_IS1A_S1C_NSX_INSB_IJNSB_IJSK_SD_EEENSB_IJS1D_S1D_EEES1I_EEENSB_IJNSB_IJSE_NSC_ILi4096EEEEEES1L_NSB_IJSZ_NSC_ILi8192EEEEEEEEEEEEEvEEEENS_8epilogue10collective6detail29Sm90TmaWarpSpecializedAdapterINS27_15DefaultEpilogueISN_NSB_IJNSB_IJlllEEESE_SZ_EEES2C_NS26_6thread17LinearCombinationISN_Li1EffLNS2D_9ScaleType4KindE0ELNS_15FloatRoundStyleE2ESN_EENS_4gemm15EpilogueDefaultEEEEEvvEEEEvNT_6ParamsE --------------------------
	.section	.text._ZN7cutlass13device_kernelINS_4conv6kernel13ConvUniversalINS1_16ConvProblemShapeILNS1_8OperatorE1ELi2EEENS1_10collective14CollectiveConvINS1_46MainloopSm90TmaGmmaWarpSpecializedImplicitGemmILS5_1ELi4ELi2EN4cute5tupleIJNSA_1CILi2EEENSC_ILi1EEESE_EEENS1_36KernelImplicitTmaWarpSpecializedSm90ELi1EEENSB_IJNSC_ILi256EEENSC_ILi128EEENSB_IJNSC_ILi64EEEEEEEEENS_10bfloat16_tESN_NSA_8TiledMMAINSA_8MMA_AtomIJNSA_4SM904GMMA28MMA_64x128x16_F32BF16BF16_SSILNSR_5MajorE0ELST_1ELNSR_7ScaleInE1ELSU_1EEEEEENSA_6LayoutINSB_IJSE_SE_SE_EEENSB_IJNSC_ILi0EEESZ_SZ_EEEEENSB_IJNSA_10UnderscoreES12_S12_EEEEENS7_6detail26Sm90ImplicitGemmTileTraitsINSA_20SM90_TMA_LOAD_IM2COLENSA_14ComposedLayoutINSA_7SwizzleILi3ELi4ELi3EEENSA_18smem_ptr_flag_bitsILi16EEENSX_INSB_IJNSB_IJNSC_ILi8EEENSC_ILi32EEEEEENSB_IJSK_SE_EEENSB_IJSE_NSC_ILi4EEEEEEEEENSB_IJNSB_IJSK_NSC_ILi512EEEEEENSB_IJSE_SZ_EEENSB_IJSZ_NSC_ILi16384EEEEEEEEEEEEEvEENS16_INSA_23SM90_TMA_LOAD_MULTICASTENS18_IS1A_S1C_NSX_INSB_IJNSB_IJSK_SD_EEENSB_IJS1D_S1D_EEES1I_EEENSB_IJNSB_IJSE_NSC_ILi4096EEEEEES1L_NSB_IJSZ_NSC_ILi8192EEEEEEEEEEEEEvEEEENS_8epilogue10collective6detail29Sm90TmaWarpSpecializedAdapterINS27_15DefaultEpilogueISN_NSB_IJNSB_IJlllEEESE_SZ_EEES2C_NS26_6thread17LinearCombinationISN_Li1EffLNS2D_9ScaleType4KindE0ELNS_15FloatRoundStyleE2ESN_EENS_4gemm15EpilogueDefaultEEEEEvvEEEEvNT_6ParamsE,"ax",@progbits
	.align	128
.text._ZN7cutlass13device_kernelINS_4conv6kernel13ConvUniversalINS1_16ConvProblemShapeILNS1_8OperatorE1ELi2EEENS1_10collective14CollectiveConvINS1_46MainloopSm90TmaGmmaWarpSpecializedImplicitGemmILS5_1ELi4ELi2EN4cute5tupleIJNSA_1CILi2EEENSC_ILi1EEESE_EEENS1_36KernelImplicitTmaWarpSpecializedSm90ELi1EEENSB_IJNSC_ILi256EEENSC_ILi128EEENSB_IJNSC_ILi64EEEEEEEEENS_10bfloat16_tESN_NSA_8TiledMMAINSA_8MMA_AtomIJNSA_4SM904GMMA28MMA_64x128x16_F32BF16BF16_SSILNSR_5MajorE0ELST_1ELNSR_7ScaleInE1ELSU_1EEEEEENSA_6LayoutINSB_IJSE_SE_SE_EEENSB_IJNSC_ILi0EEESZ_SZ_EEEEENSB_IJNSA_10UnderscoreES12_S12_EEEEENS7_6detail26Sm90ImplicitGemmTileTraitsINSA_20SM90_TMA_LOAD_IM2COLENSA_14ComposedLayoutINSA_7SwizzleILi3ELi4ELi3EEENSA_18smem_ptr_flag_bitsILi16EEENSX_INSB_IJNSB_IJNSC_ILi8EEENSC_ILi32EEEEEENSB_IJSK_SE_EEENSB_IJSE_NSC_ILi4EEEEEEEEENSB_IJNSB_IJSK_NSC_ILi512EEEEEENSB_IJSE_SZ_EEENSB_IJSZ_NSC_ILi16384EEEEEEEEEEEEEvEENS16_INSA_23SM90_TMA_LOAD_MULTICASTENS18_IS1A_S1C_NSX_INSB_IJNSB_IJSK_SD_EEENSB_IJS1D_S1D_EEES1I_EEENSB_IJNSB_IJSE_NSC_ILi4096EEEEEES1L_NSB_IJSZ_NSC_ILi8192EEEEEEEEEEEEEvEEEENS_8epilogue10collective6detail29Sm90TmaWarpSpecializedAdapterINS27_15DefaultEpilogueISN_NSB_IJNSB_IJlllEEESE_SZ_EEES2C_NS26_6thread17LinearCombinationISN_Li1EffLNS2D_9ScaleType4KindE0ELNS_15FloatRoundStyleE2ESN_EENS_4gemm15EpilogueDefaultEEEEEvvEEEEvNT_6ParamsE:
        .type           _ZN7cutlass13device_kernelINS_4conv6kernel13ConvUniversalINS1_16ConvProblemShapeILNS1_8OperatorE1ELi2EEENS1_10collective14CollectiveConvINS1_46MainloopSm90TmaGmmaWarpSpecializedImplicitGemmILS5_1ELi4ELi2EN4cute5tupleIJNSA_1CILi2EEENSC_ILi1EEESE_EEENS1_36KernelImplicitTmaWarpSpecializedSm90ELi1EEENSB_IJNSC_ILi256EEENSC_ILi128EEENSB_IJNSC_ILi64EEEEEEEEENS_10bfloat16_tESN_NSA_8TiledMMAINSA_8MMA_AtomIJNSA_4SM904GMMA28MMA_64x128x16_F32BF16BF16_SSILNSR_5MajorE0ELST_1ELNSR_7ScaleInE1ELSU_1EEEEEENSA_6LayoutINSB_IJSE_SE_SE_EEENSB_IJNSC_ILi0EEESZ_SZ_EEEEENSB_IJNSA_10UnderscoreES12_S12_EEEEENS7_6detail26Sm90ImplicitGemmTileTraitsINSA_20SM90_TMA_LOAD_IM2COLENSA_14ComposedLayoutINSA_7SwizzleILi3ELi4ELi3EEENSA_18smem_ptr_flag_bitsILi16EEENSX_INSB_IJNSB_IJNSC_ILi8EEENSC_ILi32EEEEEENSB_IJSK_SE_EEENSB_IJSE_NSC_ILi4EEEEEEEEENSB_IJNSB_IJSK_NSC_ILi512EEEEEENSB_IJSE_SZ_EEENSB_IJSZ_NSC_ILi16384EEEEEEEEEEEEEvEENS16_INSA_23SM90_TMA_LOAD_MULTICASTENS18_IS1A_S1C_NSX_INSB_IJNSB_IJSK_SD_EEENSB_IJS1D_S1D_EEES1I_EEENSB_IJNSB_IJSE_NSC_ILi4096EEEEEES1L_NSB_IJSZ_NSC_ILi8192EEEEEEEEEEEEEvEEEENS_8epilogue10collective6detail29Sm90TmaWarpSpecializedAdapterINS27_15DefaultEpilogueISN_NSB_IJNSB_IJlllEEESE_SZ_EEES2C_NS26_6thread17LinearCombinationISN_Li1EffLNS2D_9ScaleType4KindE0ELNS_15FloatRoundStyleE2ESN_EENS_4gemm15EpilogueDefaultEEEEEvvEEEEvNT_6ParamsE,@function
        .size           _ZN7cutlass13device_kernelINS_4conv6kernel13ConvUniversalINS1_16ConvProblemShapeILNS1_8OperatorE1ELi2EEENS1_10collective14CollectiveConvINS1_46MainloopSm90TmaGmmaWarpSpecializedImplicitGemmILS5_1ELi4ELi2EN4cute5tupleIJNSA_1CILi2EEENSC_ILi1EEESE_EEENS1_36KernelImplicitTmaWarpSpecializedSm90ELi1EEENSB_IJNSC_ILi256EEENSC_ILi128EEENSB_IJNSC_ILi64EEEEEEEEENS_10bfloat16_tESN_NSA_8TiledMMAINSA_8MMA_AtomIJNSA_4SM904GMMA28MMA_64x128x16_F32BF16BF16_SSILNSR_5MajorE0ELST_1ELNSR_7ScaleInE1ELSU_1EEEEEENSA_6LayoutINSB_IJSE_SE_SE_EEENSB_IJNSC_ILi0EEESZ_SZ_EEEEENSB_IJNSA_10UnderscoreES12_S12_EEEEENS7_6detail26Sm90ImplicitGemmTileTraitsINSA_20SM90_TMA_LOAD_IM2COLENSA_14ComposedLayoutINSA_7SwizzleILi3ELi4ELi3EEENSA_18smem_ptr_flag_bitsILi16EEENSX_INSB_IJNSB_IJNSC_ILi8EEENSC_ILi32EEEEEENSB_IJSK_SE_EEENSB_IJSE_NSC_ILi4EEEEEEEEENSB_IJNSB_IJSK_NSC_ILi512EEEEEENSB_IJSE_SZ_EEENSB_IJSZ_NSC_ILi16384EEEEEEEEEEEEEvEENS16_INSA_23SM90_TMA_LOAD_MULTICASTENS18_IS1A_S1C_NSX_INSB_IJNSB_IJSK_SD_EEENSB_IJS1D_S1D_EEES1I_EEENSB_IJNSB_IJSE_NSC_ILi4096EEEEEES1L_NSB_IJSZ_NSC_ILi8192EEEEEEEEEEEEEvEEEENS_8epilogue10collective6detail29Sm90TmaWarpSpecializedAdapterINS27_15DefaultEpilogueISN_NSB_IJNSB_IJlllEEESE_SZ_EEES2C_NS26_6thread17LinearCombinationISN_Li1EffLNS2D_9ScaleType4KindE0ELNS_15FloatRoundStyleE2ESN_EENS_4gemm15EpilogueDefaultEEEEEvvEEEEvNT_6ParamsE,(.L_x_539 - _ZN7cutlass13device_kernelINS_4conv6kernel13ConvUniversalINS1_16ConvProblemShapeILNS1_8OperatorE1ELi2EEENS1_10collective14CollectiveConvINS1_46MainloopSm90TmaGmmaWarpSpecializedImplicitGemmILS5_1ELi4ELi2EN4cute5tupleIJNSA_1CILi2EEENSC_ILi1EEESE_EEENS1_36KernelImplicitTmaWarpSpecializedSm90ELi1EEENSB_IJNSC_ILi256EEENSC_ILi128EEENSB_IJNSC_ILi64EEEEEEEEENS_10bfloat16_tESN_NSA_8TiledMMAINSA_8MMA_AtomIJNSA_4SM904GMMA28MMA_64x128x16_F32BF16BF16_SSILNSR_5MajorE0ELST_1ELNSR_7ScaleInE1ELSU_1EEEEEENSA_6LayoutINSB_IJSE_SE_SE_EEENSB_IJNSC_ILi0EEESZ_SZ_EEEEENSB_IJNSA_10UnderscoreES12_S12_EEEEENS7_6detail26Sm90ImplicitGemmTileTraitsINSA_20SM90_TMA_LOAD_IM2COLENSA_14ComposedLayoutINSA_7SwizzleILi3ELi4ELi3EEENSA_18smem_ptr_flag_bitsILi16EEENSX_INSB_IJNSB_IJNSC_ILi8EEENSC_ILi32EEEEEENSB_IJSK_SE_EEENSB_IJSE_NSC_ILi4EEEEEEEEENSB_IJNSB_IJSK_NSC_ILi512EEEEEENSB_IJSE_SZ_EEENSB_IJSZ_NSC_ILi16384EEEEEEEEEEEEEvEENS16_INSA_23SM90_TMA_LOAD_MULTICASTENS18_IS1A_S1C_NSX_INSB_IJNSB_IJSK_SD_EEENSB_IJS1D_S1D_EEES1I_EEENSB_IJNSB_IJSE_NSC_ILi4096EEEEEES1L_NSB_IJSZ_NSC_ILi8192EEEEEEEEEEEEEvEEEENS_8epilogue10collective6detail29Sm90TmaWarpSpecializedAdapterINS27_15DefaultEpilogueISN_NSB_IJNSB_IJlllEEESE_SZ_EEES2C_NS26_6thread17LinearCombinationISN_Li1EffLNS2D_9ScaleType4KindE0ELNS_15FloatRoundStyleE2ESN_EENS_4gemm15EpilogueDefaultEEEEEvvEEEEvNT_6ParamsE)
        .other          _ZN7cutlass13device_kernelINS_4conv6kernel13ConvUniversalINS1_16ConvProblemShapeILNS1_8OperatorE1ELi2EEENS1_10collective14CollectiveConvINS1_46MainloopSm90TmaGmmaWarpSpecializedImplicitGemmILS5_1ELi4ELi2EN4cute5tupleIJNSA_1CILi2EEENSC_ILi1EEESE_EEENS1_36KernelImplicitTmaWarpSpecializedSm90ELi1EEENSB_IJNSC_ILi256EEENSC_ILi128EEENSB_IJNSC_ILi64EEEEEEEEENS_10bfloat16_tESN_NSA_8TiledMMAINSA_8MMA_AtomIJNSA_4SM904GMMA28MMA_64x128x16_F32BF16BF16_SSILNSR_5MajorE0ELST_1ELNSR_7ScaleInE1ELSU_1EEEEEENSA_6LayoutINSB_IJSE_SE_SE_EEENSB_IJNSC_ILi0EEESZ_SZ_EEEEENSB_IJNSA_10UnderscoreES12_S12_EEEEENS7_6detail26Sm90ImplicitGemmTileTraitsINSA_20SM90_TMA_LOAD_IM2COLENSA_14ComposedLayoutINSA_7SwizzleILi3ELi4ELi3EEENSA_18smem_ptr_flag_bitsILi16EEENSX_INSB_IJNSB_IJNSC_ILi8EEENSC_ILi32EEEEEENSB_IJSK_SE_EEENSB_IJSE_NSC_ILi4EEEEEEEEENSB_IJNSB_IJSK_NSC_ILi512EEEEEENSB_IJSE_SZ_EEENSB_IJSZ_NSC_ILi16384EEEEEEEEEEEEEvEENS16_INSA_23SM90_TMA_LOAD_MULTICASTENS18_IS1A_S1C_NSX_INSB_IJNSB_IJSK_SD_EEENSB_IJS1D_S1D_EEES1I_EEENSB_IJNSB_IJSE_NSC_ILi4096EEEEEES1L_NSB_IJSZ_NSC_ILi8192EEEEEEEEEEEEEvEEEENS_8epilogue10collective6detail29Sm90TmaWarpSpecializedAdapterINS27_15DefaultEpilogueISN_NSB_IJNSB_IJlllEEESE_SZ_EEES2C_NS26_6thread17LinearCombinationISN_Li1EffLNS2D_9ScaleType4KindE0ELNS_15FloatRoundStyleE2ESN_EENS_4gemm15EpilogueDefaultEEEEEvvEEEEvNT_6ParamsE,@"STO_CUDA_ENTRY STV_DEFAULT"
_ZN7cutlass13device_kernelINS_4conv6kernel13ConvUniversalINS1_16ConvProblemShapeILNS1_8OperatorE1ELi2EEENS1_10collective14CollectiveConvINS1_46MainloopSm90TmaGmmaWarpSpecializedImplicitGemmILS5_1ELi4ELi2EN4cute5tupleIJNSA_1CILi2EEENSC_ILi1EEESE_EEENS1_36KernelImplicitTmaWarpSpecializedSm90ELi1EEENSB_IJNSC_ILi256EEENSC_ILi128EEENSB_IJNSC_ILi64EEEEEEEEENS_10bfloat16_tESN_NSA_8TiledMMAINSA_8MMA_AtomIJNSA_4SM904GMMA28MMA_64x128x16_F32BF16BF16_SSILNSR_5MajorE0ELST_1ELNSR_7ScaleInE1ELSU_1EEEEEENSA_6LayoutINSB_IJSE_SE_SE_EEENSB_IJNSC_ILi0EEESZ_SZ_EEEEENSB_IJNSA_10UnderscoreES12_S12_EEEEENS7_6detail26Sm90ImplicitGemmTileTraitsINSA_20SM90_TMA_LOAD_IM2COLENSA_14ComposedLayoutINSA_7SwizzleILi3ELi4ELi3EEENSA_18smem_ptr_flag_bitsILi16EEENSX_INSB_IJNSB_IJNSC_ILi8EEENSC_ILi32EEEEEENSB_IJSK_SE_EEENSB_IJSE_NSC_ILi4EEEEEEEEENSB_IJNSB_IJSK_NSC_ILi512EEEEEENSB_IJSE_SZ_EEENSB_IJSZ_NSC_ILi16384EEEEEEEEEEEEEvEENS16_INSA_23SM90_TMA_LOAD_MULTICASTENS18_IS1A_S1C_NSX_INSB_IJNSB_IJSK_SD_EEENSB_IJS1D_S1D_EEES1I_EEENSB_IJNSB_IJSE_NSC_ILi4096EEEEEES1L_NSB_IJSZ_NSC_ILi8192EEEEEEEEEEEEEvEEEENS_8epilogue10collective6detail29Sm90TmaWarpSpecializedAdapterINS27_15DefaultEpilogueISN_NSB_IJNSB_IJlllEEESE_SZ_EEES2C_NS26_6thread17LinearCombinationISN_Li1EffLNS2D_9ScaleType4KindE0ELNS_15FloatRoundStyleE2ESN_EENS_4gemm15EpilogueDefaultEEEEEvvEEEEvNT_6ParamsE:
[----:B------:R-:W0:Y:S01]  /*0000*/  LDC R1, c[0x0][0x28] ;  /* 0x00000a00ff017b82 */ /* 0x000e220000000800 */
[----:B------:R-:W1:Y:S01]  /*0010*/  S2R R6, SR_TID.X ;  /* 0x0000000000067919 */ /* 0x000e620000002100 */
[----:B------:R-:W-:Y:S01]  /*0020*/  ELECT P0, URZ, PT ;  /* 0x00000000003f782f */ /* 0x000fe20003800000 */
[----:B------:R-:W-:Y:S01]  /*0030*/  BSSY B0, `(.L_x_0) ;  /* 0x0000017000007945 */ /* 0x000fe20003800000 */
[----:B0-----:R-:W-:Y:S01]  /*0040*/  VIADD R1, R1, 0xfffffc10 ;  /* 0xfffffc1001017836 */ /* 0x001fe20000000000 */
[----:B------:R-:W0:Y:S01]  /*0050*/  S2R R7, SR_CTAID.X ;  /* 0x0000000000077919 */ /* 0x000e220000002500 */
[--C-:B-1----:R-:W-:Y:S02]  /*0060*/  SHF.R.U32.HI R0, RZ, 0x5, R6.reuse ;  /* 0x00000005ff007819 */ /* 0x102fe40000011606 */
[----:B------:R-:W-:-:S03]  /*0070*/  SHF.R.S32.HI R3, RZ, 0x1f, R6 ;  /* 0x0000001fff037819 */ /* 0x000fc60000011406 */
[----:B------:R-:W1:Y:S02]  /*0080*/  SHFL.IDX PT, R2, R0, RZ, 0x1f ;  /* 0x00001fff00027589 */ /* 0x000e6400000e0000 */
[----:B-1----:R-:W-:Y:S02]  /*0090*/  R2UR UR4, R2 ;  /* 0x00000000020472ca */ /* 0x002fe400000e0000 */
[----:B------:R-:W-:-:S06]  /*00a0*/  SHF.R.U32.HI R2, RZ, 0x7, R6 ;  /* 0x00000007ff027819 */ /* 0x000fcc0000011606 */
[----:B------:R-:W1:Y:S05]  /*00b0*/  SHFL.IDX PT, R2, R2, RZ, 0x1f ;  /* 0x00001fff02027589 */ /* 0x000e6a00000e0000 */
[----:B------:R-:W-:Y:S02]  /*00c0*/  USHF.R.S32.HI UR5, URZ, 0x1f, UR4 ;  /* 0x0000001f3f057899 */ /* 0x000fe40008011404 */
[----:B------:R-:W-:Y:S02]  /*00d0*/  ISETP.NE.OR P0, PT, RZ, UR4, !P0 ;  /* 0x00000004ff007c0c */ /* 0x000fe4000c705670 */
[----:B------:R-:W-:-:S04]  /*00e0*/  ULEA.HI UR5, UR5, UR4, URZ, 0x2 ;  /* 0x0000000405057291 */ /* 0x000fc8000f8f103f */
[----:B------:R-:W-:-:S04]  /*00f0*/  ULOP3.LUT UR5, UR5, 0xfffffffc, URZ, 0xc0, !UPT ;  /* 0xfffffffc05057892 */ /* 0x000fc8000f8ec03f */
[----:B------:R-:W-:-:S03]  /*0100*/  UIADD3 UR7, UR4, -UR5, URZ ;  /* 0x8000000504077290 */ /* 0x000fc6000fffe03f */
[----:B0-----:R-:W-:Y:S09]  /*0110*/  @P0 BRA `(.L_x_1) ;  /* 0x0000000000200947 */ /* 0x001ff20003800000 */
[----:B------:R-:W-:Y:S02]  /*0120*/  ULDC.64 UR4, c[0x0][0x198] ;  /* 0x0000660000047ab9 */ /* 0x000fe40000000a00 */
[----:B------:R-:W-:Y:S02]  /*0130*/  UIADD3 UR8, UP0, UR4, 0xf0, URZ ;  /* 0x000000f004087890 */ /* 0x000fe4000ff1e03f */
[----:B------:R-:W-:Y:S02]  /*0140*/  UIADD3 UR4, UP1, UR4, 0x1f0, URZ ;  /* 0x000001f004047890 */ /* 0x000fe4000ff3e03f */
[----:B------:R-:W-:Y:S02]  /*0150*/  UIADD3.X UR9, URZ, UR5, URZ, UP0, !UPT ;  /* 0x000000053f097290 */ /* 0x000fe400087fe43f */
[----:B------:R-:W-:-:S07]  /*0160*/  UIADD3.X UR5, URZ, UR5, URZ, UP1, !UPT ;  /* 0x000000053f057290 */ /* 0x000fce0008ffe43f */
[----:B------:R0:W-:Y:S02]  /*0170*/  UTMACCTL.PF [UR8] ;  /* 0x00000000080079b9 */ /* 0x0001e40008040000 */
[----:B------:R0:W-:Y:S02]  /*0180*/  UTMACCTL.PF [UR4] ;  /* 0x00000000040079b9 */ /* 0x0001e40008040000 */
[----:B0-----:R-:W-:Y:S01]  /*0190*/  NOP ;  /* 0x0000000000007918 */ /* 0x001fe20000000000 */
.L_x_1:
[----:B------:R-:W-:Y:S05]  /*01a0*/  BSYNC B0 ;  /* 0x0000000000007941 */ /* 0x000fea0003800000 */
.L_x_0:
[----:B------:R-:W0:Y:S01]  /*01b0*/  SHFL.IDX PT, R0, R0, RZ, 0x1f ;  /* 0x00001fff00007589 */ /* 0x000e2200000e0000 */
[----:B------:R-:W-:Y:S02]  /*01c0*/  LEA.HI R3, R3, R6, RZ, 0x7 ;  /* 0x0000000603037211 */ /* 0x000fe400078f38ff */
[----:B-1----:R-:W-:Y:S01]  /*01d0*/  R2UR UR12, R2 ;  /* 0x00000000020c72ca */ /* 0x002fe200000e0000 */
[----:B------:R-:W1:Y:S01]  /*01e0*/  S2R R8, SR_CTAID.Y ;  /* 0x0000000000087919 */ /* 0x000e620000002600 */
[----:B------:R-:W-:Y:S02]  /*01f0*/  LOP3.LUT R3, R3, 0xffffff80, RZ, 0xc0, !PT ;  /* 0xffffff8003037812 */ /* 0x000fe400078ec0ff */
[----:B------:R-:W-:-:S03]  /*0200*/  I2FP.F32.U32 R4, R7 ;  /* 0x0000000700047245 */ /* 0x000fc60000201000 */
[----:B------:R-:W-:-:S05]  /*0210*/  IMAD.IADD R9, R6, 0x1, -R3 ;  /* 0x0000000106097824 */ /* 0x000fca00078e0a03 */
[----:B------:R-:W-:Y:S01]  /*0220*/  SHF.R.S32.HI R2, RZ, 0x1f, R9 ;  /* 0x0000001fff027819 */ /* 0x000fe20000011409 */
[----:B------:R-:W-:Y:S02]  /*0230*/  ULOP3.LUT UP0, URZ, UR12, UR7, URZ, 0xfc, !UPT ;  /* 0x000000070c3f7292 */ /* 0x000fe4000f80fc3f */
[----:B------:R-:W-:Y:S01]  /*0240*/  UISETP.NE.AND UP1, UPT, UR12, 0x1, UPT ;  /* 0x000000010c00788c */ /* 0x000fe2000bf25270 */
[----:B------:R-:W-:Y:S01]  /*0250*/  LEA.HI R2, R2, R9, RZ, 0x3 ;  /* 0x0000000902027211 */ /* 0x000fe200078f18ff */
[----:B------:R-:W-:-:S03]  /*0260*/  USEL UR6, URZ, 0x1, UP0 ;  /* 0x000000013f067887 */ /* 0x000fc60008000000 */
[--C-:B------:R-:W-:Y:S01]  /*0270*/  SHF.R.S32.HI R3, RZ, 0x3, R2.reuse ;  /* 0x00000003ff037819 */ /* 0x100fe20000011402 */
[----:B------:R-:W-:Y:S01]  /*0280*/  USEL UR6, UR6, 0x2, UP1 ;  /* 0x0000000206067887 */ /* 0x000fe20008800000 */
[----:B0-----:R-:W-:Y:S02]  /*0290*/  ISETP.NE.AND P0, PT, R0, RZ, PT ;  /* 0x000000ff0000720c */ /* 0x001fe40003f05270 */
[----:B------:R-:W-:Y:S02]  /*02a0*/  SHF.R.S32.HI R2, RZ, 0x1f, R2 ;  /* 0x0000001fff027819 */ /* 0x000fe40000011402 */
[----:B------:R-:W-:Y:S02]  /*02b0*/  SHF.R.S32.HI R5, RZ, 0x1f, R0 ;  /* 0x0000001fff057819 */ /* 0x000fe40000011400 */
[----:B------:R-:W-:Y:S02]  /*02c0*/  LEA.HI R2, R2, R3, RZ, 0x2 ;  /* 0x0000000302027211 */ /* 0x000fe400078f10ff */
[----:B------:R-:W-:-:S05]  /*02d0*/  LEA.HI R5, R5, R0, RZ, 0x2 ;  /* 0x0000000005057211 */ /* 0x000fca00078f10ff */
[----:B-1----:R-:W-:Y:S05]  /*02e0*/  @P0 BRA `(.L_x_2) ;  /* 0x0000000000580947 */ /* 0x002fea0003800000 */
[----:B------:R-:W0:Y:S01]  /*02f0*/  S2UR UR10, SR_CgaCtaId ;  /* 0x00000000000a79c3 */ /* 0x000e220000008800 */
[----:B------:R-:W-:Y:S01]  /*0300*/  UMOV UR4, 0x400 ;  /* 0x0000040000047882 */ /* 0x000fe20000000000 */
[----:B------:R-:W-:Y:S01]  /*0310*/  UMOV UR5, 0x1 ;  /* 0x0000000100057882 */ /* 0x000fe20000000000 */
[----:B------:R-:W-:Y:S01]  /*0320*/  UMOV UR8, 0x2 ;  /* 0x0000000200087882 */ /* 0x000fe20000000000 */
[----:B------:R-:W-:Y:S01]  /*0330*/  ELECT P0, URZ, PT ;  /* 0x00000000003f782f */ /* 0x000fe20003800000 */
[----:B------:R-:W-:-:S04]  /*0340*/  UIADD3 UR8, -UR8, 0x100000, URZ ;  /* 0x0010000008087890 */ /* 0x000fc8000fffe13f */
[----:B------:R-:W-:Y:S02]  /*0350*/  USHF.L.U32 UR9, UR8, 0xb, URZ ;  /* 0x0000000b08097899 */ /* 0x000fe4000800063f */
[----:B------:R-:W-:Y:S02]  /*0360*/  USHF.L.U32 UR8, UR8, 0x1, URZ ;  /* 0x0000000108087899 */ /* 0x000fe4000800063f */
[----:B0-----:R-:W-:Y:S02]  /*0370*/  ULEA UR10, UR10, UR4, 0x18 ;  /* 0x000000040a0a7291 */ /* 0x001fe4000f8ec03f */
[----:B------:R-:W-:-:S04]  /*0380*/  UIADD3 UR4, -UR5, 0x100000, URZ ;  /* 0x0010000005047890 */ /* 0x000fc8000fffe13f */
[----:B------:R-:W-:Y:S02]  /*0390*/  USHF.L.U32 UR5, UR4, 0xb, URZ ;  /* 0x0000000b04057899 */ /* 0x000fe4000800063f */
[----:B------:R-:W-:Y:S01]  /*03a0*/  USHF.L.U32 UR4, UR4, 0x1, URZ ;  /* 0x0000000104047899 */ /* 0x000fe2000800063f */
[----:B------:R-:W0:Y:S11]  /*03b0*/  FENCE.VIEW.ASYNC.S ;  /* 0x00000000000073c6 */ /* 0x000e360000000000 */
[----:B0-----:R0:W1:Y:S01]  /*03c0*/  SYNCS.EXCH.64 URZ, [UR10+0x30000], UR4 ;  /* 0x030000040a3f75b2 */ /* 0x0010620008000100 */
[----:B------:R0:W2:Y:S01]  /*03d0*/  SYNCS.EXCH.64 URZ, [UR10+0x30020], UR8 ;  /* 0x030020080a3f75b2 */ /* 0x0000a20008000100 */
[----:B------:R0:W3:Y:S01]  /*03e0*/  SYNCS.EXCH.64 URZ, [UR10+0x30008], UR4 ;  /* 0x030008040a3f75b2 */ /* 0x0000e20008000100 */
[----:B------:R0:W4:Y:S01]  /*03f0*/  SYNCS.EXCH.64 URZ, [UR10+0x30028], UR8 ;  /* 0x030028080a3f75b2 */ /* 0x0001220008000100 */
[----:B------:R0:W0:Y:S01]  /*0400*/  SYNCS.EXCH.64 URZ, [UR10+0x30010], UR4 ;  /* 0x030010040a3f75b2 */ /* 0x0000220008000100 */
[----:B------:R0:W0:Y:S01]  /*0410*/  SYNCS.EXCH.64 URZ, [UR10+0x30030], UR8 ;  /* 0x030030080a3f75b2 */ /* 0x0000220008000100 */
[----:B------:R0:W0:Y:S01]  /*0420*/  SYNCS.EXCH.64 URZ, [UR10+0x30018], UR4 ;  /* 0x030018040a3f75b2 */ /* 0x0000220008000100 */
[----:B------:R0:W0:Y:S01]  /*0430*/  SYNCS.EXCH.64 URZ, [UR10+0x30038], UR8 ;  /* 0x030038080a3f75b2 */ /* 0x0000220008000100 */
[----:B------:R-:W-:Y:S01]  /*0440*/  NOP ;  /* 0x0000000000007918 */ /* 0x000fe20000000000 */
.L_x_2:
[----:B0-----:R-:W-:Y:S01]  /*0450*/  ULDC UR4, c[0x0][0x150] ;  /* 0x0000540000047ab9 */ /* 0x001fe20000000800 */
[----:B------:R-:W-:Y:S01]  /*0460*/  LOP3.LUT R2, R2, 0xfffffffc, RZ, 0xc0, !PT ;  /* 0xfffffffc02027812 */ /* 0x000fe200078ec0ff */
[----:B------:R-:W-:Y:S01]  /*0470*/  FMUL R4, R4, UR4 ;  /* 0x0000000404047c20 */ /* 0x000fe20008400000 */
[----:B------:R-:W-:Y:S01]  /*0480*/  LOP3.LUT R5, R5, 0x3ffffffc, RZ, 0xc0, !PT ;  /* 0x3ffffffc05057812 */ /* 0x000fe200078ec0ff */
[----:B------:R-:W-:Y:S01]  /*0490*/  ULDC UR4, c[0x0][0x154] ;  /* 0x0000550000047ab9 */ /* 0x000fe20000000800 */
[----:B------:R-:W-:Y:S01]  /*04a0*/  LOP3.LUT P0, RZ, R9, 0x7, RZ, 0xc0, !PT ;  /* 0x0000000709ff7812 */ /* 0x000fe2000780c0ff */
[----:B------:R-:W-:Y:S01]  /*04b0*/  IMAD.IADD R2, R3, 0x1, -R2 ;  /* 0x0000000103027824 */ /* 0x000fe200078e0a02 */
[----:B------:R-:W-:Y:S01]  /*04c0*/  NOP ;  /* 0x0000000000007918 */ /* 0x000fe20000000000 */
[----:B------:R-:W0:Y:S01]  /*04d0*/  F2I.U32.TRUNC.NTZ R4, R4 ;  /* 0x0000000400047305 */ /* 0x000e22000020f000 */
[----:B------:R-:W-:Y:S01]  /*04e0*/  IMAD.IADD R5, R0, 0x1, -R5 ;  /* 0x0000000100057824 */ /* 0x000fe200078e0a05 */
[----:B------:R-:W-:-:S03]  /*04f0*/  NOP ;  /* 0x0000000000007918 */ /* 0x000fc60000000000 */
[----:B------:R-:W-:Y:S01]  /*0500*/  IMAD R5, R5, 0x4, R2 ;  /* 0x0000000405057824 */ /* 0x000fe200078e0202 */
[----:B------:R-:W-:-:S04]  /*0510*/  I2FP.F32.U32 R2, R8 ;  /* 0x0000000800027245 */ /* 0x000fc80000201000 */
[C---:B------:R-:W-:Y:S01]  /*0520*/  LEA.HI R0, R5.reuse, R5, RZ, 0x1 ;  /* 0x0000000505007211 */ /* 0x040fe200078f08ff */
[----:B------:R-:W-:Y:S01]  /*0530*/  FMUL R2, R2, UR4 ;  /* 0x0000000402027c20 */ /* 0x000fe20008400000 */
[----:B------:R-:W-:Y:S02]  /*0540*/  ULDC UR4, c[0x0][0x144] ;  /* 0x0000510000047ab9 */ /* 0x000fe40000000800 */
[----:B------:R-:W-:Y:S02]  /*0550*/  LOP3.LUT R0, R0, 0xfffffffe, RZ, 0xc0, !PT ;  /* 0xfffffffe00007812 */ /* 0x000fe400078ec0ff */
[----:B0-----:R-:W-:Y:S01]  /*0560*/  IADD3 R10, -R4, RZ, RZ ;  /* 0x000000ff040a7210 */ /* 0x001fe20007ffe1ff */
[----:B------:R-:W0:Y:S01]  /*0570*/  F2I.U32.TRUNC.NTZ R2, R2 ;  /* 0x0000000200027305 */ /* 0x000e22000020f000 */
[----:B------:R-:W-:Y:S02]  /*0580*/  IMAD.MOV.U32 R4, RZ, RZ, 0x1 ;  /* 0x00000001ff047424 */ /* 0x000fe400078e00ff */
[----:B------:R-:W-:-:S02]  /*0590*/  IMAD.IADD R0, R5, 0x1, -R0 ;  /* 0x0000000105007824 */ /* 0x000fc400078e0a00 */
[----:B------:R-:W-:Y:S01]  /*05a0*/  IMAD R3, R10, UR4, R7 ;  /* 0x000000040a037c24 */ /* 0x000fe2000f8e0207 */
[----:B------:R-:W-:Y:S01]  /*05b0*/  ULDC UR4, c[0x0][0x148] ;  /* 0x0000520000047ab9 */ /* 0x000fe20000000800 */
[----:B------:R-:W5:Y:S03]  /*05c0*/  LDC R10, c[0x0][0x140] ;  /* 0x00005000ff0a7b82 */ /* 0x000f660000000800 */
[----:B------:R-:W-:Y:S01]  /*05d0*/  ISETP.NE.AND P2, PT, R0, R3, PT ;  /* 0x000000030000720c */ /* 0x000fe20003f45270 */
[----:B------:R-:W-:Y:S02]  /*05e0*/  IMAD.SHL.U32 R0, R5, 0x4, RZ ;  /* 0x0000000405007824 */ /* 0x000fe400078e00ff */
[----:B0-----:R-:W-:-:S03]  /*05f0*/  IMAD.MOV R3, RZ, RZ, -R2 ;  /* 0x000000ffff037224 */ /* 0x001fc600078e0a02 */
[----:B------:R-:W-:Y:S01]  /*0600*/  LOP3.LUT R5, R5, 0xc, R0, 0x78, !PT ;  /* 0x0000000c05057812 */ /* 0x000fe200078e7800 */
[----:B------:R-:W-:-:S03]  /*0610*/  IMAD R3, R3, UR4, R8 ;  /* 0x0000000403037c24 */ /* 0x000fc6000f8e0208 */
[----:B------:R-:W-:-:S03]  /*0620*/  ISETP.LT.U32.AND P0, PT, R5, 0x2, !P0 ;  /* 0x000000020500780c */ /* 0x000fc60004701070 */
[----:B------:R-:W-:-:S04]  /*0630*/  @P2 LEA.HI R0, R5, R5, RZ, 0x1 ;  /* 0x0000000505002211 */ /* 0x000fc800078f08ff */
[----:B------:R-:W-:Y:S02]  /*0640*/  @P2 SHF.R.S32.HI R0, RZ, 0x1, R0 ;  /* 0x00000001ff002819 */ /* 0x000fe40000011400 */
[----:B-----5:R-:W-:Y:S02]  /*0650*/  ISETP.EQ.U32.AND P1, PT, R10, 0x1, PT ;  /* 0x000000010a00780c */ /* 0x020fe40003f22070 */
[----:B------:R-:W-:Y:S02]  /*0660*/  @P2 ISETP.NE.AND P3, PT, R0, R3, PT ;  /* 0x000000030000220c */ /* 0x000fe40003f65270 */
[----:B------:R-:W-:Y:S02]  /*0670*/  SEL R3, RZ, 0x1, !P0 ;  /* 0x00000001ff037807 */ /* 0x000fe40004000000 */
[----:B------:R-:W-:-:S04]  /*0680*/  @P2 SEL R4, RZ, 0x1, P3 ;  /* 0x00000001ff042807 */ /* 0x000fc80001800000 */
[----:B------:R-:W-:-:S03]  /*0690*/  LOP3.LUT R4, R4, R3, RZ, 0xc0, !PT ;  /* 0x0000000304047212 */ /* 0x000fc600078ec0ff */
[----:B------:R-:W-:Y:S05]  /*06a0*/  @!P1 BRA `(.L_x_3) ;  /* 0x0000000000089947 */ /* 0x000fea0003800000 */
[----:B-1234-:R-:W-:Y:S01]  /*06b0*/  UCGABAR_ARV ;  /* 0x00000000000079c7 */ /* 0x01efe20008000000 */
[----:B------:R-:W-:Y:S05]  /*06c0*/  BRA `(.L_x_4) ;  /* 0x0000000000047947 */ /* 0x000fea0003800000 */
.L_x_3:
[----:B-1234-:R-:W-:Y:S01]  /*06d0*/  NOP ;  /* 0x0000000000007918 */ /* 0x01efe20000000000 */
.L_x_4:
[----:B------:R-:W-:Y:S01]  /*06e0*/  ULDC.64 UR4, c[0x0][0x598] ;  /* 0x0001660000047ab9 */ /* 0x000fe20000000a00 */
[----:B------:R-:W-:Y:S01]  /*06f0*/  ULDC.64 UR20, c[0x0][0x208] ;  /* 0x0000820000147ab9 */ /* 0x000fe20000000a00 */
[----:B------:R-:W-:-:S04]  /*0700*/  ISETP.NE.U32.AND P0, PT, RZ, UR4, PT ;  /* 0x00000004ff007c0c */ /* 0x000fc8000bf05070 */
[----:B------:R-:W-:-:S13]  /*0710*/  ISETP.NE.AND.EX P0, PT, RZ, UR5, PT, P0 ;  /* 0x00000005ff007c0c */ /* 0x000fda000bf05300 */
[----:B------:R-:W-:Y:S05]  /*0720*/  @!P0 BRA `(.L_x_5) ;  /* 0x0000000000208947 */ /* 0x000fea0003800000 */
[----:B------:R-:W0:Y:S02]  /*0730*/  LDC.64 R2, c[0x0][0x598] ;  /* 0x00016600ff027b82 */ /* 0x000e240000000a00 */
[----:B0-----:R-:W2:Y:S02]  /*0740*/  LDG.E.64 R2, desc[UR20][R2.64] ;  /* 0x0000001402027981 */ /* 0x001ea4000c1e1b00 */
[----:B--2---:R-:W-:-:S04]  /*0750*/  ISETP.NE.U32.AND P0, PT, R2, RZ, PT ;  /* 0x000000ff0200720c */ /* 0x004fc80003f05070 */
[----:B------:R-:W-:-:S13]  /*0760*/  ISETP.NE.AND.EX P0, PT, R3, RZ, PT, P0 ;  /* 0x000000ff0300720c */ /* 0x000fda0003f05300 */
[----:B------:R-:W-:Y:S05]  /*0770*/  @!P0 BRA `(.L_x_5) ;  /* 0x00000000000c8947 */ /* 0x000fea0003800000 */
[----:B------:R-:W2:Y:S02]  /*0780*/  LD.E R2, desc[UR20][R2.64] ;  /* 0x0000001402027980 */ /* 0x000ea4000c101900 */
[----:B--2---:R-:W-:Y:S01]  /*0790*/  R2UR UR11, R2 ;  /* 0x00000000020b72ca */ /* 0x004fe200000e0000 */
[----:B------:R-:W-:-:S14]  /*07a0*/  BRA `(.L_x_6) ;  /* 0x0000000000247947 */ /* 0x000fdc0003800000 */
.L_x_5:
[----:B------:R-:W-:Y:S02]  /*07b0*/  ULDC.64 UR4, c[0x0][0x588] ;  /* 0x0001620000047ab9 */ /* 0x000fe40000000a00 */
[----:B------:R-:W-:-:S04]  /*07c0*/  ISETP.NE.U32.AND P0, PT, RZ, UR4, PT ;  /* 0x00000004ff007c0c */ /* 0x000fc8000bf05070 */
[----:B------:R-:W-:-:S13]  /*07d0*/  ISETP.NE.AND.EX P0, PT, RZ, UR5, PT, P0 ;  /* 0x00000005ff007c0c */ /* 0x000fda000bf05300 */
[----:B------:R-:W-:Y:S05]  /*07e0*/  @!P0 BRA `(.L_x_7) ;  /* 0x0000000000108947 */ /* 0x000fea0003800000 */
[----:B------:R-:W0:Y:S02]  /*07f0*/  LDC.64 R2, c[0x0][0x588] ;  /* 0x00016200ff027b82 */ /* 0x000e240000000a00 */
[----:B0-----:R-:W2:Y:S02]  /*0800*/  LDG.E R2, desc[UR20][R2.64] ;  /* 0x0000001402027981 */ /* 0x001ea4000c1e1900 */
[----:B--2---:R-:W-:Y:S01]  /*0810*/  R2UR UR11, R2 ;  /* 0x00000000020b72ca */ /* 0x004fe200000e0000 */
[----:B------:R-:W-:-:S14]  /*0820*/  BRA `(.L_x_6) ;  /* 0x0000000000047947 */ /* 0x000fdc0003800000 */
.L_x_7:
[----:B------:R-:W-:-:S05]  /*0830*/  ULDC UR11, c[0x0][0x580] ;  /* 0x00016000000b7ab9 */ /* 0x000fca0000000800 */
.L_x_6:
[----:B------:R-:W-:Y:S02]  /*0840*/  ULDC.64 UR4, c[0x0][0x5a0] ;  /* 0x0001680000047ab9 */ /* 0x000fe40000000a00 */
        /* <DEDUP_REMOVED lines=11> */
.L_x_8:
        /* <DEDUP_REMOVED lines=8> */
.L_x_10:
[----:B------:R-:W-:-:S05]  /*0980*/  ULDC UR22, c[0x0][0x584] ;  /* 0x0001610000167ab9 */ /* 0x000fca0000000800 */
.L_x_9:
[----:B------:R-:W-:Y:S01]  /*0990*/  ULDC UR4, c[0x0][0x3c4] ;  /* 0x0000f10000047ab9 */ /* 0x000fe20000000800 */
[----:B------:R-:W-:Y:S01]  /*09a0*/  ULDC.64 UR32, c[0x0][0x3c8] ;  /* 0x0000f20000207ab9 */ /* 0x000fe20000000a00 */
[----:B------:R-:W-:-:S04]  /*09b0*/  UIADD3 UR4, UR4, 0x3f, URZ ;  /* 0x0000003f04047890 */ /* 0x000fc8000fffe03f */
[----:B------:R-:W-:-:S04]  /*09c0*/  USHF.R.S32.HI UR5, URZ, 0x1f, UR4 ;  /* 0x0000001f3f057899 */ /* 0x000fc80008011404 */
[----:B------:R-:W-:-:S04]  /*09d0*/  ULEA.HI UR4, UR5, UR4, URZ, 0x6 ;  /* 0x0000000405047291 */ /* 0x000fc8000f8f303f */
[----:B------:R-:W-:-:S04]  /*09e0*/  USHF.R.S32.HI UR4, URZ, 0x6, UR4 ;  /* 0x000000063f047899 */ /* 0x000fc80008011404 */
[----:B------:R-:W-:-:S04]  /*09f0*/  UIMAD UR5, UR4, UR32, URZ ;  /* 0x00000020040572a4 */ /* 0x000fc8000f8e023f */
[----:B------:R-:W-:Y:S01]  /*0a00*/  UIMAD UR5, UR5, UR33, URZ ;  /* 0x00000021050572a4 */ /* 0x000fe2000f8e023f */
[----:B------:R-:W-:Y:S11]  /*0a10*/  @!P1 BRA `(.L_x_11) ;  /* 0x00000000000c9947 */ /* 0x000ff60003800000 */
[----:B------:R-:W-:Y:S01]  /*0a20*/  UCGABAR_WAIT ;  /* 0x0000000000007dc7 */ /* 0x000fe20008000000 */
[----:B------:R-:W-:Y:S01]  /*0a30*/  CCTL.IVALL ;  /* 0x00000000ff00798f */ /* 0x000fe20002000000 */
[----:B------:R-:W-:Y:S05]  /*0a40*/  BRA `(.L_x_12) ;  /* 0x0000000000047947 */ /* 0x000fea0003800000 */
.L_x_11:
[----:B------:R-:W-:Y:S06]  /*0a50*/  BAR.SYNC.DEFER_BLOCKING 0x0 ;  /* 0x0000000000007b1d */ /* 0x000fec0000010000 */
.L_x_12:
[----:B------:R-:W-:-:S13]  /*0a60*/  ISETP.NE.AND P0, PT, RZ, UR12, PT ;  /* 0x0000000cff007c0c */ /* 0x000fda000bf05270 */
[----:B------:R-:W-:Y:S05]  /*0a70*/  @!P0 BRA `(.L_x_13) ;  /* 0x0000015800708947 */ /* 0x000fea0003800000 */
[----:B------:R-:W-:-:S06]  /*0a80*/  UISETP.NE.AND UP0, UPT, UR12, 0x1, UPT ;  /* 0x000000010c00788c */ /* 0x000fcc000bf05270 */
[----:B------:R-:W-:-:S13]  /*0a90*/  PLOP3.LUT P0, PT, PT, PT, UP0, 0x80, 0x0 ;  /* 0x000000000000781c */ /* 0x000fda0003f0f008 */
[----:B------:R-:W-:Y:S05]  /*0aa0*/  @P0 EXIT ;  /* 0x000000000000094d */ /* 0x000fea0003800000 */
[----:B------:R0:W-:Y:S01]  /*0ab0*/  STL [R1], RZ ;  /* 0x000000ff01007387 */ /* 0x0001e20000100800 */
[----:B------:R-:W-:Y:S01]  /*0ac0*/  UISETP.GE.AND UP0, UPT, UR5, 0x1, UPT ;  /* 0x000000010500788c */ /* 0x000fe2000bf06270 */
[----:B------:R-:W-:Y:S01]  /*0ad0*/  CS2R R86, SRZ ;  /* 0x0000000000567805 */ /* 0x000fe2000001ff00 */
[----:B------:R-:W-:Y:S01]  /*0ae0*/  UMOV UR4, URZ ;  /* 0x0000003f00047c82 */ /* 0x000fe20008000000 */
[----:B------:R0:W-:Y:S01]  /*0af0*/  STL [R1+0x4], RZ ;  /* 0x000004ff01007387 */ /* 0x0001e20000100800 */
[----:B------:R-:W-:Y:S02]  /*0b00*/  CS2R R152, SRZ ;  /* 0x0000000000987805 */ /* 0x000fe4000001ff00 */
[----:B------:R-:W-:Y:S02]  /*0b10*/  CS2R R154, SRZ ;  /* 0x00000000009a7805 */ /* 0x000fe4000001ff00 */
[----:B------:R-:W-:Y:S01]  /*0b20*/  PLOP3.LUT P0, PT, PT, PT, UP0, 0x80, 0x0 ;  /* 0x000000000000781c */ /* 0x000fe20003f0f008 */
[----:B------:R0:W-:Y:S01]  /*0b30*/  STL [R1+0x8], RZ ;  /* 0x000008ff01007387 */ /* 0x0001e20000100800 */
[----:B------:R-:W-:-:S02]  /*0b40*/  CS2R R156, SRZ ;  /* 0x00000000009c7805 */ /* 0x000fc4000001ff00 */
[----:B------:R-:W-:Y:S02]  /*0b50*/  CS2R R158, SRZ ;  /* 0x00000000009e7805 */ /* 0x000fe4000001ff00 */
[----:B------:R-:W-:Y:S01]  /*0b60*/  CS2R R160, SRZ ;  /* 0x0000000000a07805 */ /* 0x000fe2000001ff00 */
[----:B------:R0:W-:Y:S01]  /*0b70*/  STL [R1+0xc], RZ ;  /* 0x00000cff01007387 */ /* 0x0001e20000100800 */
[----:B------:R-:W-:Y:S02]  /*0b80*/  CS2R R162, SRZ ;  /* 0x0000000000a27805 */ /* 0x000fe4000001ff00 */
[----:B------:R-:W-:Y:S02]  /*0b90*/  CS2R R164, SRZ ;  /* 0x0000000000a47805 */ /* 0x000fe4000001ff00 */
[----:B------:R-:W-:Y:S01]  /*0ba0*/  CS2R R166, SRZ ;  /* 0x0000000000a67805 */ /* 0x000fe2000001ff00 */
        /* <DEDUP_REMOVED lines=116> */
[----:B------:R0:W-:Y:S04]  /*12f0*/  STL [R1+0x84], RZ ;  /* 0x000084ff01007387 */ /* 0x0001e80000100800 */
        /* <DEDUP_REMOVED lines=29> */
[----:B------:R0:W-:Y:S01]  /*14d0*/  STL [R1+0xfc], RZ ;  /* 0x0000fcff01007387 */ /* 0x0001e20000100800 */
[----:B------:R-:W-:Y:S05]  /*14e0*/  @!P0 BRA `(.L_x_14) ;  /* 0x0000002000e48947 */ /* 0x000fea0003800000 */
[----:B------:R-:W-:-:S04]  /*14f0*/  ULOP3.LUT UR4, UR6, 0x1, URZ, 0xfc, !UPT ;  /* 0x0000000106047892 */ /* 0x000fc8000f8efc3f */
[----:B------:R-:W-:-:S06]  /*1500*/  UISETP.NE.AND UP0, UPT, UR4, 0x3, UPT ;  /* 0x000000030400788c */ /* 0x000fcc000bf05270 */
[----:B------:R-:W-:-:S13]  /*1510*/  PLOP3.LUT P1, PT, PT, PT, UP0, 0x80, 0x0 ;  /* 0x000000000000781c */ /* 0x000fda0003f2f008 */
[----:B------:R-:W-:Y:S05]  /*1520*/  @!P1 BRA `(.L_x_15) ;  /* 0x0000000000049947 */ /* 0x000fea0003800000 */
[----:B------:R-:W-:Y:S01]  /*1530*/  BPT.TRAP 0x1 ;  /* 0x000000040000795c */ /* 0x000fe20000300000 */
.L_x_15:
[----:B------:R-:W1:Y:S01]  /*1540*/  S2UR UR7, SR_CgaCtaId ;  /* 0x00000000000779c3 */ /* 0x000e620000008800 */
[----:B------:R-:W-:Y:S01]  /*1550*/  SHF.L.U32 R0, RZ, 0x1f, RZ ;  /* 0x0000001fff007819 */ /* 0x000fe200000006ff */
[----:B------:R-:W-:Y:S02]  /*1560*/  UMOV UR4, 0x400 ;  /* 0x0000040000047882 */ /* 0x000fe40000000000 */
[----:B-1----:R-:W-:-:S12]  /*1570*/  ULEA UR4, UR7, UR4, 0x18 ;  /* 0x0000000407047291 */ /* 0x002fd8000f8ec03f */
.L_x_16:
[----:B-1----:R-:W-:-:S04]  /*1580*/  IMAD.U32 R3, RZ, RZ, UR4 ;  /* 0x00000004ff037e24 */ /* 0x002fc8000f8e00ff */
[----:B------:R1:W2:Y:S03]  /*1590*/  SYNCS.PHASECHK.TRANS64.TRYWAIT P1, [R3+URZ+0x30000], R0 ;  /* 0x03000000030075a7 */ /* 0x0002a6000802017f */
[----:B--2---:R-:W-:Y:S05]  /*15a0*/  @!P1 NANOSLEEP.SYNCS 0x989680 ;  /* 0x009896800000995d */ /* 0x004fea0003900000 */
[----:B------:R-:W2:Y:S02]  /*15b0*/  @!P1 SYNCS.PHASECHK.TRANS64 P1, [R3+URZ+0x30000], R0 ;  /* 0x03000000030095a7 */ /* 0x000ea4000802007f */
[----:B--2---:R-:W-:Y:S05]  /*15c0*/  @!P1 BRA `(.L_x_16) ;  /* 0xfffffffc00ec9947 */ /* 0x004fea000383ffff */
[----:B------:R-:W-:Y:S01]  /*15d0*/  UIADD3 UR7, UR4, 0x20000, URZ ;  /* 0x0002000004077890 */ /* 0x000fe2000fffe03f */
[----:B------:R-:W-:Y:S01]  /*15e0*/  WARPGROUP.ARRIVE ;  /* 0x00000000000079c5 */ /* 0x000fe20000000000 */
[----:B------:R-:W-:Y:S01]  /*15f0*/  USHF.R.U32.HI UR4, URZ, 0x4, UR4 ;  /* 0x000000043f047899 */ /* 0x000fe20008011604 */
[----:B------:R-:W-:Y:S01]  /*1600*/  STL [R1+0x174], R5 ;  /* 0x0001740501007387 */ /* 0x000fe20000100800 */
[----:B------:R-:W-:Y:S02]  /*1610*/  USHF.R.U32.HI UR7, URZ, 0x4, UR7 ;  /* 0x000000043f077899 */ /* 0x000fe40008011607 */
[----:B------:R-:W-:Y:S01]  /*1620*/  ULOP3.LUT UR4, UR4, 0x3fff, URZ, 0xc0, !UPT ;  /* 0x00003fff04047892 */ /* 0x000fe2000f8ec03f */
[----:B------:R2:W-:Y:S01]  /*1630*/  STL [R1+0x170], R4 ;  /* 0x0001700401007387 */ /* 0x0005e20000100800 */
[----:B------:R-:W-:Y:S02]  /*1640*/  ULOP3.LUT UR7, UR7, 0x3fff, URZ, 0xc0, !UPT ;  /* 0x00003fff07077892 */ /* 0x000fe4000f8ec03f */
[----:B------:R-:W-:-:S02]  /*1650*/  ULOP3.LUT UR4, UR4, 0x10000, URZ, 0xfc, !UPT ;  /* 0x0001000004047892 */ /* 0x000fc4000f8efc3f */
[----:B------:R-:W-:Y:S01]  /*1660*/  ULOP3.LUT UR8, UR7, 0x2000000, URZ, 0xfc, !UPT ;  /* 0x0200000007087892 */ /* 0x000fe2000f8efc3f */
[----:B------:R-:W-:Y:S01]  /*1670*/  UMOV UR13, 0x40000040 ;  /* 0x40000040000d7882 */ /* 0x000fe20000000000 */
[----:B------:R-:W-:-:S03]  /*1680*/  UMOV UR15, 0x40000040 ;  /* 0x40000040000f7882 */ /* 0x000fc60000000000 */
[----:B------:R-:W-:Y:S02]  /*1690*/  UMOV UR12, UR4 ;  /* 0x00000004000c7c82 */ /* 0x000fe40008000000 */
[----:B------:R-:W-:Y:S02]  /*16a0*/  UMOV UR14, UR8 ;  /* 0x00000008000e7c82 */ /* 0x000fe40008000000 */
[----:B------:R-:W-:Y:S01]  /*16b0*/  HGMMA.64x128x16.F32.BF16 R68, gdesc[UR12].tnspB, RZ, !UPT, gsb0 ;  /* 0x41e000000c4479f0 */ /* 0x000fe2000c0018ff */
[----:B------:R-:W-:Y:S01]  /*16c0*/  UIADD3 UR12, UR4, 0x200, URZ ;  /* 0x00000200040c7890 */ /* 0x000fe2000fffe03f */
[----:B------:R-:W-:Y:S01]  /*16d0*/  UMOV UR13, 0x40000040 ;  /* 0x40000040000d7882 */ /* 0x000fe20000000000 */
[----:B------:R-:W-:Y:S02]  /*16e0*/  WARPGROUP.DEPBAR.LE gsb0, 0x0 ;  /* 0x00008000000079c5 */ /* 0x000fe40000010000 */
[----:B------:R-:W-:Y:S01]  /*16f0*/  WARPGROUP.ARRIVE ;  /* 0x00000000000079c5 */ /* 0x000fe20000000000 */
[----:B------:R-:W-:Y:S01]  /*1700*/  IMAD.MOV.U32 R44, RZ, RZ, R88 ;  /* 0x000000ffff2c7224 */ /* 0x000fe200078e0058 */
[----:B------:R-:W-:Y:S01]  /*1710*/  MOV R40, R92 ;  /* 0x0000005c00287202 */ /* 0x000fe20000000f00 */
[----:B------:R-:W-:Y:S01]  /*1720*/  IMAD.MOV.U32 R43, RZ, RZ, R89 ;  /* 0x000000ffff2b7224 */ /* 0x000fe200078e0059 */
[----:B------:R-:W-:Y:S01]  /*1730*/  MOV R34, R98 ;  /* 0x0000006200227202 */ /* 0x000fe20000000f00 */
[----:B------:R-:W-:-:S02]  /*1740*/  IMAD.MOV.U32 R42, RZ, RZ, R90 ;  /* 0x000000ffff2a7224 */ /* 0x000fc400078e005a */
[----:B------:R-:W-:Y:S01]  /*1750*/  HGMMA.64x128x16.F32.BF16 R152, gdesc[UR12].tnspB, RZ, !UPT, gsb0 ;  /* 0x41e000000c9879f0 */ /* 0x000fe2000c0018ff */
[----:B------:R-:W-:Y:S01]  /*1760*/  UIADD3 UR12, UR4, 0x400, URZ ;  /* 0x00000400040c7890 */ /* 0x000fe2000fffe03f */
[----:B------:R-:W-:Y:S01]  /*1770*/  IMAD.MOV.U32 R41, RZ, RZ, R91 ;  /* 0x000000ffff297224 */ /* 0x000fe200078e005b */
[----:B------:R-:W-:Y:S01]  /*1780*/  MOV R28, R104 ;  /* 0x00000068001c7202 */ /* 0x000fe20000000f00 */
[----:B------:R-:W-:Y:S01]  /*1790*/  IMAD.MOV.U32 R39, RZ, RZ, R93 ;  /* 0x000000ffff277224 */ /* 0x000fe200078e005d */
[----:B------:R-:W-:Y:S01]  /*17a0*/  MOV R22, R110 ;  /* 0x0000006e00167202 */ /* 0x000fe20000000f00 */
[----:B------:R-:W-:Y:S01]  /*17b0*/  IMAD.MOV.U32 R38, RZ, RZ, R94 ;  /* 0x000000ffff267224 */ /* 0x000fe200078e005e */
[----:B------:R-:W-:Y:S01]  /*17c0*/  MOV R16, R116 ;  /* 0x0000007400107202 */ /* 0x000fe20000000f00 */
[----:B------:R-:W-:Y:S01]  /*17d0*/  IMAD.MOV.U32 R37, RZ, RZ, R95 ;  /* 0x000000ffff257224 */ /* 0x000fe200078e005f */
[----:B------:R-:W-:Y:S01]  /*17e0*/  MOV R10, R122 ;  /* 0x0000007a000a7202 */ /* 0x000fe20000000f00 */
[----:B------:R-:W-:Y:S01]  /*17f0*/  IMAD.MOV.U32 R36, RZ, RZ, R96 ;  /* 0x000000ffff247224 */ /* 0x000fe200078e0060 */
[----:B--2---:R-:W-:Y:S01]  /*1800*/  MOV R4, R128 ;  /* 0x0000008000047202 */ /* 0x004fe20000000f00 */
[----:B------:R-:W-:Y:S01]  /*1810*/  IMAD.MOV.U32 R35, RZ, RZ, R97 ;  /* 0x000000ffff237224 */ /* 0x000fe200078e0061 */
[----:B------:R-:W-:Y:S01]  /*1820*/  UMOV UR13, 0x40000040 ;  /* 0x40000040000d7882 */ /* 0x000fe20000000000 */
        /* <DEDUP_REMOVED lines=10> */
[----:B------:R-:W-:-:S02]  /*18d0*/  IMAD.MOV.U32 R27, RZ, RZ, R105 ;  /* 0x000000ffff1b7224 */ /* 0x000fc400078e0069 */
[----:B------:R-:W-:Y:S02]  /*18e0*/  IMAD.MOV.U32 R26, RZ, RZ, R106 ;  /* 0x000000ffff1a7224 */ /* 0x000fe400078e006a */
[----:B------:R-:W-:Y:S02]  /*18f0*/  IMAD.MOV.U32 R25, RZ, RZ, R107 ;  /* 0x000000ffff197224 */ /* 0x000fe400078e006b */
[----:B------:R-:W-:Y:S01]  /*1900*/  IMAD.MOV.U32 R24, RZ, RZ, R108 ;  /* 0x000000ffff187224 */ /* 0x000fe200078e006c */
[----:B------:R-:W-:Y:S01]  /*1910*/  MOV R226, R26 ;  /* 0x0000001a00e27202 */ /* 0x000fe20000000f00 */
[----:B------:R-:W-:Y:S02]  /*1920*/  IMAD.MOV.U32 R23, RZ, RZ, R109 ;  /* 0x000000ffff177224 */ /* 0x000fe400078e006d */
[----:B------:R-:W-:Y:S02]  /*1930*/  IMAD.MOV.U32 R21, RZ, RZ, R111 ;  /* 0x000000ffff157224 */ /* 0x000fe400078e006f */
[----:B------:R-:W-:-:S02]  /*1940*/  IMAD.MOV.U32 R20, RZ, RZ, R112 ;  /* 0x000000ffff147224 */ /* 0x000fc400078e0070 */
[----:B------:R-:W-:Y:S02]  /*1950*/  IMAD.MOV.U32 R19, RZ, RZ, R113 ;  /* 0x000000ffff137224 */ /* 0x000fe400078e0071 */
[----:B------:R-:W-:Y:S01]  /*1960*/  IMAD.MOV.U32 R18, RZ, RZ, R114 ;  /* 0x000000ffff127224 */ /* 0x000fe200078e0072 */
[----:B------:R-:W-:Y:S01]  /*1970*/  MOV R232, R20 ;  /* 0x0000001400e87202 */ /* 0x000fe20000000f00 */
[----:B------:R-:W-:Y:S02]  /*1980*/  IMAD.MOV.U32 R17, RZ, RZ, R115 ;  /* 0x000000ffff117224 */ /* 0x000fe400078e0073 */
[----:B------:R-:W-:Y:S02]  /*1990*/  IMAD.MOV.U32 R15, RZ, RZ, R117 ;  /* 0x000000ffff0f7224 */ /* 0x000fe400078e0075 */
[----:B------:R-:W-:Y:S02]  /*19a0*/  IMAD.MOV.U32 R14, RZ, RZ, R118 ;  /* 0x000000ffff0e7224 */ /* 0x000fe400078e0076 */
[----:B------:R-:W-:-:S02]  /*19b0*/  IMAD.MOV.U32 R13, RZ, RZ, R119 ;  /* 0x000000ffff0d7224 */ /* 0x000fc400078e0077 */
[----:B------:R-:W-:Y:S01]  /*19c0*/  IMAD.MOV.U32 R12, RZ, RZ, R120 ;  /* 0x000000ffff0c7224 */ /* 0x000fe200078e0078 */
[----:B------:R-:W-:Y:S01]  /*19d0*/  MOV R238, R14 ;  /* 0x0000000e00ee7202 */ /* 0x000fe20000000f00 */
[----:B------:R-:W-:Y:S02]  /*19e0*/  IMAD.MOV.U32 R11, RZ, RZ, R121 ;  /* 0x000000ffff0b7224 */ /* 0x000fe400078e0079 */
[----:B------:R-:W-:Y:S02]  /*19f0*/  IMAD.MOV.U32 R9, RZ, RZ, R123 ;  /* 0x000000ffff097224 */ /* 0x000fe400078e007b */
[----:B------:R-:W-:Y:S02]  /*1a00*/  IMAD.MOV.U32 R8, RZ, RZ, R124 ;  /* 0x000000ffff087224 */ /* 0x000fe400078e007c */
[----:B------:R-:W-:Y:S02]  /*1a10*/  IMAD.MOV.U32 R7, RZ, RZ, R125 ;  /* 0x000000ffff077224 */ /* 0x000fe400078e007d */
[----:B------:R-:W-:Y:S01]  /*1a20*/  IMAD.MOV.U32 R6, RZ, RZ, R126 ;  /* 0x000000ffff067224 */ /* 0x000fe200078e007e */
[----:B------:R-:W-:Y:S01]  /*1a30*/  MOV R244, R8 ;  /* 0x0000000800f47202 */ /* 0x000fe20000000f00 */
[----:B------:R-:W-:-:S02]  /*1a40*/  IMAD.MOV.U32 R5, RZ, RZ, R127 ;  /* 0x000000ffff057224 */ /* 0x000fc400078e007f */
[----:B-1----:R-:W-:Y:S02]  /*1a50*/  IMAD.MOV.U32 R3, RZ, RZ, R129 ;  /* 0x000000ffff037224 */ /* 0x002fe400078e0081 */
[----:B------:R-:W-:Y:S02]  /*1a60*/  IMAD.MOV.U32 R2, RZ, RZ, R130 ;  /* 0x000000ffff027224 */ /* 0x000fe400078e0082 */
[----:B------:R-:W-:Y:S02]  /*1a70*/  IMAD.MOV.U32 R0, RZ, RZ, R131 ;  /* 0x000000ffff007224 */ /* 0x000fe400078e0083 */
[----:B------:R-:W-:Y:S01]  /*1a80*/  IMAD.MOV.U32 R63, RZ, RZ, R69 ;  /* 0x000000ffff3f7224 */ /* 0x000fe200078e0045 */
[----:B------:R-:W-:Y:S01]  /*1a90*/  MOV R250, R2 ;  /* 0x0000000200fa7202 */ /* 0x000fe20000000f00 */
[----:B------:R-:W-:Y:S02]  /*1aa0*/  IMAD.MOV.U32 R62, RZ, RZ, R70 ;  /* 0x000000ffff3e7224 */ /* 0x000fe400078e0046 */
[----:B------:R-:W-:-:S02]  /*1ab0*/  IMAD.MOV.U32 R61, RZ, RZ, R71 ;  /* 0x000000ffff3d7224 */ /* 0x000fc400078e0047 */
[----:B------:R-:W-:Y:S02]  /*1ac0*/  IMAD.MOV.U32 R60, RZ, RZ, R72 ;  /* 0x000000ffff3c7224 */ /* 0x000fe400078e0048 */
[----:B------:R-:W-:Y:S02]  /*1ad0*/  IMAD.MOV.U32 R59, RZ, RZ, R73 ;  /* 0x000000ffff3b7224 */ /* 0x000fe400078e0049 */
[----:B------:R-:W-:Y:S02]  /*1ae0*/  IMAD.MOV.U32 R57, RZ, RZ, R75 ;  /* 0x000000ffff397224 */ /* 0x000fe400078e004b */
[----:B------:R-:W-:Y:S02]  /*1af0*/  IMAD.MOV.U32 R56, RZ, RZ, R76 ;  /* 0x000000ffff387224 */ /* 0x000fe400078e004c */
        /* <DEDUP_REMOVED lines=24> */
[----:B------:R-:W-:Y:S01]  /*1c80*/  IMAD.MOV.U32 R234, RZ, RZ, R18 ;  /* 0x000000ffffea7224 */ /* 0x000fe200078e0012 */
[----:B------:R-:W-:Y:S02]  /*1c90*/  WARPGROUP.DEPBAR.LE gsb0, 0x0 ;  /* 0x00008000000079c5 */ /* 0x000fe40000010000 */
[----:B------:R-:W-:Y:S01]  /*1ca0*/  WARPGROUP.ARRIVE ;  /* 0x00000000000079c5 */ /* 0x000fe20000000000 */
[----:B------:R1:W-:Y:S01]  /*1cb0*/  STL.64 [R1+0x2e0], R214 ;  /* 0x0002e0d601007387 */ /* 0x0003e20000100a00 */
[----:B------:R-:W-:-:S02]  /*1cc0*/  IMAD.MOV.U32 R235, RZ, RZ, R17 ;  /* 0x000000ffffeb7224 */ /* 0x000fc400078e0011 */
[----:B------:R-:W-:Y:S01]  /*1cd0*/  IMAD.MOV.U32 R236, RZ, RZ, R16 ;  /* 0x000000ffffec7224 */ /* 0x000fe200078e0010 */
[----:B------:R2:W-:Y:S01]  /*1ce0*/  STL.64 [R1+0x2d8], R212 ;  /* 0x0002d8d401007387 */ /* 0x0005e20000100a00 */
[----:B------:R-:W-:Y:S01]  /*1cf0*/  HGMMA.64x128x16.F32.BF16 R88, gdesc[UR12].tnspB, RZ, !UPT, gsb0 ;  /* 0x41e000000c5879f0 */ /* 0x000fe2000c0018ff */
[----:B------:R-:W-:Y:S01]  /*1d00*/  UIADD3 UR12, UR4, 0x600, URZ ;  /* 0x00000600040c7890 */ /* 0x000fe2000fffe03f */
[----:B------:R-:W-:Y:S01]  /*1d10*/  IMAD.MOV.U32 R237, RZ, RZ, R15 ;  /* 0x000000ffffed7224 */ /* 0x000fe200078e000f */
[----:B------:R3:W-:Y:S01]  /*1d20*/  STL.64 [R1+0x2d0], R210 ;  /* 0x0002d0d201007387 */ /* 0x0007e20000100a00 */
[----:B------:R-:W-:Y:S01]  /*1d30*/  UMOV UR13, 0x40000040 ;  /* 0x40000040000d7882 */ /* 0x000fe20000000000 */
[----:B------:R-:W-:Y:S02]  /*1d40*/  IMAD.MOV.U32 R239, RZ, RZ, R13 ;  /* 0x000000ffffef7224 */ /* 0x000fe400078e000d */
[----:B------:R4:W-:Y:S01]  /*1d50*/  STL.64 [R1+0x2c8], R208 ;  /* 0x0002c8d001007387 */ /* 0x0009e20000100a00 */
[----:B-1----:R-:W-:Y:S01]  /*1d60*/  MOV R214, R38 ;  /* 0x0000002600d67202 */ /* 0x002fe20000000f00 */
[----:B------:R-:W-:-:S02]  /*1d70*/  IMAD.MOV.U32 R215, RZ, RZ, R37 ;  /* 0x000000ffffd77224 */ /* 0x000fc400078e0025 */
[----:B------:R1:W-:Y:S01]  /*1d80*/  STL.64 [R1+0x2c0], R206 ;  /* 0x0002c0ce01007387 */ /* 0x0003e20000100a00 */
[----:B--2---:R-:W-:Y:S02]  /*1d90*/  IMAD.MOV.U32 R212, RZ, RZ, R40 ;  /* 0x000000ffffd47224 */ /* 0x004fe400078e0028 */
[----:B------:R-:W-:Y:S01]  /*1da0*/  IMAD.MOV.U32 R213, RZ, RZ, R39 ;  /* 0x000000ffffd57224 */ /* 0x000fe200078e0027 */
[----:B------:R2:W-:Y:S01]  /*1db0*/  STL.64 [R1+0x2b8], R204 ;  /* 0x0002b8cc01007387 */ /* 0x0005e20000100a00 */
[----:B---3--:R-:W-:Y:S02]  /*1dc0*/  IMAD.MOV.U32 R210, RZ, RZ, R42 ;  /* 0x000000ffffd27224 */ /* 0x008fe400078e002a */
[----:B------:R-:W-:Y:S01]  /*1dd0*/  IMAD.MOV.U32 R211, RZ, RZ, R41 ;  /* 0x000000ffffd37224 */ /* 0x000fe200078e0029 */
[----:B------:R3:W-:Y:S01]  /*1de0*/  STL.64 [R1+0x2b0], R202 ;  /* 0x0002b0ca01007387 */ /* 0x0007e20000100a00 */
[----:B----4-:R-:W-:Y:S01]  /*1df0*/  MOV R208, R44 ;  /* 0x0000002c00d07202 */ /* 0x010fe20000000f00 */
[----:B------:R-:W-:-:S02]  /*1e00*/  IMAD.MOV.U32 R209, RZ, RZ, R43 ;  /* 0x000000ffffd17224 */ /* 0x000fc400078e002b */
[----:B------:R4:W-:Y:S01]  /*1e10*/  STL.64 [R1+0x2a8], R200 ;  /* 0x0002a8c801007387 */ /* 0x0009e20000100a00 */
[----:B-1----:R-:W-:Y:S02]  /*1e20*/  IMAD.MOV.U32 R206, RZ, RZ, R46 ;  /* 0x000000ffffce7224 */ /* 0x002fe400078e002e */
[----:B------:R-:W-:Y:S01]  /*1e30*/  IMAD.MOV.U32 R207, RZ, RZ, R45 ;  /* 0x000000ffffcf7224 */ /* 0x000fe200078e002d */
[----:B------:R1:W-:Y:S01]  /*1e40*/  STL.64 [R1+0x2a0], R198 ;  /* 0x0002a0c601007387 */ /* 0x0003e20000100a00 */
[----:B--2---:R-:W-:Y:S02]  /*1e50*/  IMAD.MOV.U32 R204, RZ, RZ, R48 ;  /* 0x000000ffffcc7224 */ /* 0x004fe400078e0030 */
[----:B------:R-:W-:Y:S01]  /*1e60*/  IMAD.MOV.U32 R205, RZ, RZ, R47 ;  /* 0x000000ffffcd7224 */ /* 0x000fe200078e002f */
[----:B------:R2:W-:Y:S01]  /*1e70*/  STL.64 [R1+0x298], R196 ;  /* 0x000298c401007387 */ /* 0x0005e20000100a00 */
[----:B---3--:R-:W-:Y:S01]  /*1e80*/  MOV R202, R50 ;  /* 0x0000003200ca7202 */ /* 0x008fe20000000f00 */
[----:B------:R-:W-:-:S02]  /*1e90*/  IMAD.MOV.U32 R203, RZ, RZ, R49 ;  /* 0x000000ffffcb7224 */ /* 0x000fc400078e0031 */
[----:B------:R3:W-:Y:S01]  /*1ea0*/  STL.64 [R1+0x290], R194 ;  /* 0x000290c201007387 */ /* 0x0007e20000100a00 */
[----:B----4-:R-:W-:Y:S02]  /*1eb0*/  IMAD.MOV.U32 R200, RZ, RZ, R52 ;  /* 0x000000ffffc87224 */ /* 0x010fe400078e0034 */
[----:B------:R-:W-:Y:S01]  /*1ec0*/  IMAD.MOV.U32 R201, RZ, RZ, R51 ;  /* 0x000000ffffc97224 */ /* 0x000fe200078e0033 */
[----:B------:R4:W-:Y:S01]  /*1ed0*/  STL.64 [R1+0x288], R192 ;  /* 0x000288c001007387 */ /* 0x0009e20000100a00 */
[----:B-1----:R-:W-:Y:S02]  /*1ee0*/  IMAD.MOV.U32 R198, RZ, RZ, R54 ;  /* 0x000000ffffc67224 */ /* 0x002fe400078e0036 */
[----:B------:R-:W-:Y:S01]  /*1ef0*/  IMAD.MOV.U32 R199, RZ, RZ, R53 ;  /* 0x000000ffffc77224 */ /* 0x000fe200078e0035 */
[----:B------:R1:W-:Y:S01]  /*1f00*/  STL.64 [R1+0x280], R190 ;  /* 0x000280be01007387 */ /* 0x0003e20000100a00 */
[----:B--2---:R-:W-:Y:S01]  /*1f10*/  MOV R196, R56 ;  /* 0x0000003800c47202 */ /* 0x004fe20000000f00 */
[----:B------:R-:W-:-:S02]  /*1f20*/  IMAD.MOV.U32 R197, RZ, RZ, R55 ;  /* 0x000000ffffc57224 */ /* 0x000fc400078e0037 */
[----:B------:R2:W-:Y:S01]  /*1f30*/  STL.64 [R1+0x278], R188 ;  /* 0x000278bc01007387 */ /* 0x0005e20000100a00 */
[----:B---3--:R-:W-:Y:S02]  /*1f40*/  IMAD.MOV.U32 R194, RZ, RZ, R58 ;  /* 0x000000ffffc27224 */ /* 0x008fe400078e003a */
[----:B------:R-:W-:Y:S02]  /*1f50*/  IMAD.MOV.U32 R195, RZ, RZ, R57 ;  /* 0x000000ffffc37224 */ /* 0x000fe400078e0039 */
[----:B----4-:R-:W-:Y:S02]  /*1f60*/  IMAD.MOV.U32 R192, RZ, RZ, R60 ;  /* 0x000000ffffc07224 */ /* 0x010fe400078e003c */
[----:B------:R-:W-:Y:S01]  /*1f70*/  IMAD.MOV.U32 R193, RZ, RZ, R59 ;  /* 0x000000ffffc17224 */ /* 0x000fe200078e003b */
[----:B-1----:R-:W-:Y:S01]  /*1f80*/  MOV R190, R62 ;  /* 0x0000003e00be7202 */ /* 0x002fe20000000f00 */
[----:B------:R-:W-:Y:S02]  /*1f90*/  IMAD.MOV.U32 R191, RZ, RZ, R61 ;  /* 0x000000ffffbf7224 */ /* 0x000fe400078e003d */
[----:B------:R-:W-:-:S02]  /*1fa0*/  IMAD.MOV.U32 R240, RZ, RZ, R12 ;  /* 0x000000fffff07224 */ /* 0x000fc400078e000c */
[----:B--2---:R-:W-:Y:S02]  /*1fb0*/  IMAD.MOV.U32 R188, RZ, RZ, R64 ;  /* 0x000000ffffbc7224 */ /* 0x004fe400078e0040 */
        /* <DEDUP_REMOVED lines=11> */
[----:B------:R-:W-:-:S06]  /*2070*/  WARPGROUP.ARRIVE ;  /* 0x00000000000079c5 */ /* 0x000fcc0000000000 */
[----:B------:R-:W-:Y:S01]  /*2080*/  HGMMA.64x128x16.F32.BF16 R24, gdesc[UR12].tnspB, RZ, !UPT, gsb0 ;  /* 0x41e000000c1879f0 */ /* 0x000fe2000c0018ff */
[----:B------:R-:W-:Y:S02]  /*2090*/  UIADD3 UR12, UR4, 0x2, URZ ;  /* 0x00000002040c7890 */ /* 0x000fe4000fffe03f */
[----:B------:R-:W-:Y:S01]  /*20a0*/  UIADD3 UR14, UR8, 0x80, URZ ;  /* 0x00000080080e7890 */ /* 0x000fe2000fffe03f */
[----:B------:R-:W-:Y:S01]  /*20b0*/  UMOV UR13, 0x40000040 ;  /* 0x40000040000d7882 */ /* 0x000fe20000000000 */
[----:B------:R-:W-:Y:S01]  /*20c0*/  UMOV UR15, 0x40000040 ;  /* 0x40000040000f7882 */ /* 0x000fe20000000000 */
[----:B------:R-:W-:Y:S02]  /*20d0*/  WARPGROUP.DEPBAR.LE gsb0, 0x0 ;  /* 0x00008000000079c5 */ /* 0x000fe40000010000 */
[----:B------:R-:W-:-:S06]  /*20e0*/  WARPGROUP.ARRIVE ;  /* 0x00000000000079c5 */ /* 0x000fcc0000000000 */
[----:B------:R-:W-:Y:S03]  /*20f0*/  HGMMA.64x128x16.F32.BF16 R188, gdesc[UR12].tnspB, R188, gsb0 ;  /* 0x41e000000cbc79f0 */ /* 0x000fe600080018bc */
[----:B------:R-:W-:Y:S02]  /*2100*/  WARPGROUP.DEPBAR.LE gsb0, 0x0 ;  /* 0x00008000000079c5 */ /* 0x000fe40000010000 */
[----:B------:R-:W-:Y:S04]  /*2110*/  STL.64 [R1], R188 ;  /* 0x000000bc01007387 */ /* 0x000fe80000100a00 */
[----:B------:R-:W-:Y:S04]  /*2120*/  STL.64 [R1+0x8], R190 ;  /* 0x000008be01007387 */ /* 0x000fe80000100a00 */
        /* <DEDUP_REMOVED lines=11> */
[----:B------:R1:W-:Y:S04]  /*21e0*/  STL.64 [R1+0x68], R214 ;  /* 0x000068d601007387 */ /* 0x0003e80000100a00 */
        /* <DEDUP_REMOVED lines=18> */
[----:B-1----:R-:W2:Y:S04]  /*2310*/  LDL.LU.64 R214, [R1+0x2e0] ;  /* 0x0002e00001d67983 */ /* 0x002ea80000300a00 */
[----:B------:R-:W2:Y:S04]  /*2320*/  LDL.LU.64 R212, [R1+0x2d8] ;  /* 0x0002d80001d47983 */ /* 0x000ea80000300a00 */
        /* <DEDUP_REMOVED lines=11> */
[----:B------:R-:W2:Y:S01]  /*23e0*/  LDL.LU.64 R188, [R1+0x278] ;  /* 0x0002780001bc7983 */ /* 0x000ea20000300a00 */
[----:B------:R-:W-:Y:S01]  /*23f0*/  UIADD3 UR12, UR4, 0x202, URZ ;  /* 0x00000202040c7890 */ /* 0x000fe2000fffe03f */
[----:B------:R-:W-:Y:S01]  /*2400*/  UMOV UR13, 0x40000040 ;  /* 0x40000040000d7882 */ /* 0x000fe20000000000 */
[----:B--2---:R-:W-:-:S07]  /*2410*/  WARPGROUP.ARRIVE ;  /* 0x00000000000079c5 */ /* 0x004fce0000000000 */
[----:B------:R-:W-:Y:S01]  /*2420*/  HGMMA.64x128x16.F32.BF16 R152, gdesc[UR12].tnspB, R152, gsb0 ;  /* 0x41e000000c9879f0 */ /* 0x000fe20008001898 */
[----:B------:R-:W-:Y:S02]  /*2430*/  UIADD3 UR12, UR4, 0x402, URZ ;  /* 0x00000402040c7890 */ /* 0x000fe4000fffe03f */
[----:B------:R-:W-:Y:S02]  /*2440*/  WARPGROUP.DEPBAR.LE gsb0, 0x0 ;  /* 0x00008000000079c5 */ /* 0x000fe40000010000 */
        /* <DEDUP_REMOVED lines=32> */
[----:B-1----:R-:W2:Y:S04]  /*2650*/  LDL.LU.64 R152, [R1] ;  /* 0x0000000001987983 */ /* 0x002ea80000300a00 */
        /* <DEDUP_REMOVED lines=31> */
[----:B------:R-:W-:Y:S01]  /*2850*/  WARPGROUP.ARRIVE ;  /* 0x00000000000079c5 */ /* 0x000fe20000000000 */
[----:B------:R-:W-:-:S05]  /*2860*/  UMOV UR13, 0x40000040 ;  /* 0x40000040000d7882 */ /* 0x000fca0000000000 */
[----:B------:R-:W-:Y:S01]  /*2870*/  HGMMA.64x128x16.F32.BF16 R88, gdesc[UR12].tnspB, R88, gsb0 ;  /* 0x41e000000c5879f0 */ /* 0x000fe20008001858 */
[----:B------:R-:W-:Y:S01]  /*2880*/  UIADD3 UR12, UR4, 0x602, URZ ;  /* 0x00000602040c7890 */ /* 0x000fe2000fffe03f */
[----:B------:R-:W-:Y:S01]  /*2890*/  UMOV UR13, 0x40000040 ;  /* 0x40000040000d7882 */ /* 0x000fe20000000000 */
[----:B------:R-:W-:Y:S02]  /*28a0*/  WARPGROUP.DEPBAR.LE gsb0, 0x0 ;  /* 0x00008000000079c5 */ /* 0x000fe40000010000 */
[----:B------:R-:W-:-:S07]  /*28b0*/  WARPGROUP.ARRIVE ;  /* 0x00000000000079c5 */ /* 0x000fce0000000000 */
[----:B------:R-:W-:Y:S01]  /*28c0*/  HGMMA.64x128x16.F32.BF16 R24, gdesc[UR12].tnspB, R24, gsb0 ;  /* 0x41e000000c1879f0 */ /* 0x000fe20008001818 */
[----:B------:R-:W-:Y:S02]  /*28d0*/  UIADD3 UR12, UR4, 0x4, URZ ;  /* 0x00000004040c7890 */ /* 0x000fe4000fffe03f */
[----:B------:R-:W-:Y:S01]  /*28e0*/  UIADD3 UR14, UR8, 0x100, URZ ;  /* 0x00000100080e7890 */ /* 0x000fe2000fffe03f */
[----:B------:R-:W-:Y:S01]  /*28f0*/  UMOV UR13, 0x40000040 ;  /* 0x40000040000d7882 */ /* 0x000fe20000000000 */
[----:B------:R-:W-:Y:S01]  /*2900*/  UMOV UR15, 0x40000040 ;  /* 0x40000040000f7882 */ /* 0x000fe20000000000 */
[----:B------:R-:W-:Y:S02]  /*2910*/  WARPGROUP.DEPBAR.LE gsb0, 0x0 ;  /* 0x00008000000079c5 */ /* 0x000fe40000010000 */
[----:B--2---:R-:W-:-:S06]  /*2920*/  WARPGROUP.ARRIVE ;  /* 0x00000000000079c5 */ /* 0x004fcc0000000000 */
[----:B------:R-:W-:Y:S03]  /*2930*/  HGMMA.64x128x16.F32.BF16 R152, gdesc[UR12].tnspB, R152, gsb0 ;  /* 0x41e000000c9879f0 */ /* 0x000fe60008001898 */
[----:B------:R-:W-:Y:S02]  /*2940*/  WARPGROUP.DEPBAR.LE gsb0, 0x0 ;  /* 0x00008000000079c5 */ /* 0x000fe40000010000 */
[----:B------:R-:W-:Y:S01]  /*2950*/  STL.64 [R1], R152 ;  /* 0x0000009801007387 */ /* 0x000fe20000100a00 */
[----:B------:R-:W-:Y:S01]  /*2960*/  MOV R2, R214 ;  /* 0x000000d600027202 */ /* 0x000fe20000000f00 */
[----:B------:R-:W-:Y:S01]  /*2970*/  IMAD.MOV.U32 R0, RZ, RZ, R215 ;  /* 0x000000ffff007224 */ /* 0x000fe200078e00d7 */
[----:B------:R-:W-:Y:S01]  /*2980*/  MOV R10, R208 ;  /* 0x000000d0000a7202 */ /* 0x000fe20000000f00 */
[----:B------:R1:W-:Y:S01]  /*2990*/  STL.64 [R1+0x8], R154 ;  /* 0x0000089a01007387 */ /* 0x0003e20000100a00 */
[----:B------:R-:W-:Y:S01]  /*29a0*/  IMAD.MOV.U32 R6, RZ, RZ, R212 ;  /* 0x000000ffff067224 */ /* 0x000fe200078e00d4 */
[----:B------:R-:W-:Y:S01]  /*29b0*/  MOV R16, R202 ;  /* 0x000000ca00107202 */ /* 0x000fe20000000f00 */
[----:B------:R-:W-:Y:S01]  /*29c0*/  IMAD.MOV.U32 R3, RZ, RZ, R213 ;  /* 0x000000ffff037224 */ /* 0x000fe200078e00d5 */
[----:B------:R-:W2:Y:S01]  /*29d0*/  LDL.LU.64 R214, [R1+0x270] ;  /* 0x0002700001d67983 */ /* 0x000ea20000300a00 */
        /* <DEDUP_REMOVED lines=28> */
[----:B------:R-:W-:-:S02]  /*2ba0*/  IMAD.MOV.U32 R23, RZ, RZ, R195 ;  /* 0x000000ffff177224 */ /* 0x000fc400078e00c3 */
[----:B------:R-:W-:Y:S01]  /*2bb0*/  IMAD.MOV.U32 R228, RZ, RZ, R192 ;  /* 0x000000ffffe47224 */ /* 0x000fe200078e00c0 */
[----:B------:R-:W2:Y:S01]  /*2bc0*/  LDL.LU.64 R198, [R1+0x230] ;  /* 0x0002300001c67983 */ /* 0x000ea20000300a00 */
[----:B------:R-:W-:Y:S02]  /*2bd0*/  IMAD.MOV.U32 R229, RZ, RZ, R193 ;  /* 0x000000ffffe57224 */ /* 0x000fe400078e00c1 */
[----:B------:R-:W-:Y:S01]  /*2be0*/  IMAD.MOV.U32 R227, RZ, RZ, R191 ;  /* 0x000000ffffe37224 */ /* 0x000fe200078e00bf */
[----:B------:R-:W2:Y:S01]  /*2bf0*/  LDL.LU.64 R196, [R1+0x228] ;  /* 0x0002280001c47983 */ /* 0x000ea20000300a00 */
[----:B------:R-:W-:Y:S02]  /*2c00*/  IMAD.MOV.U32 R224, RZ, RZ, R188 ;  /* 0x000000ffffe07224 */ /* 0x000fe400078e00bc */
        /* <DEDUP_REMOVED lines=41> */
[----:B------:R-:W-:-:S03]  /*2ea0*/  IMAD.MOV.U32 R4, RZ, RZ, R157 ;  /* 0x000000ffff047224 */ /* 0x000fc600078e009d */
[----:B------:R-:W2:Y:S04]  /*2eb0*/  LDL.LU.64 R166, [R1+0x1b0] ;  /* 0x0001b00001a67983 */ /* 0x000ea80000300a00 */
[----:B------:R-:W2:Y:S04]  /*2ec0*/  LDL.LU.64 R164, [R1+0x1a8] ;  /* 0x0001a80001a47983 */ /* 0x000ea80000300a00 */
[----:B------:R-:W2:Y:S04]  /*2ed0*/  LDL.LU.64 R162, [R1+0x1a0] ;  /* 0x0001a00001a27983 */ /* 0x000ea80000300a00 */
[----:B------:R-:W2:Y:S04]  /*2ee0*/  LDL.LU.64 R160, [R1+0x198] ;  /* 0x0001980001a07983 */ /* 0x000ea80000300a00 */
[----:B------:R-:W2:Y:S04]  /*2ef0*/  LDL.LU.64 R158, [R1+0x190] ;  /* 0x00019000019e7983 */ /* 0x000ea80000300a00 */
[----:B------:R-:W2:Y:S04]  /*2f00*/  LDL.LU.64 R156, [R1+0x188] ;  /* 0x00018800019c7983 */ /* 0x000ea80000300a00 */
[----:B-1----:R-:W2:Y:S04]  /*2f10*/  LDL.LU.64 R154, [R1+0x180] ;  /* 0x00018000019a7983 */ /* 0x002ea80000300a00 */
[----:B------:R-:W2:Y:S01]  /*2f20*/  LDL.LU.64 R152, [R1+0x178] ;  /* 0x0001780001987983 */ /* 0x000ea20000300a00 */
[----:B------:R-:W-:Y:S01]  /*2f30*/  UIADD3 UR12, UR4, 0x204, URZ ;  /* 0x00000204040c7890 */ /* 0x000fe2000fffe03f */
[----:B------:R-:W-:Y:S01]  /*2f40*/  UMOV UR13, 0x40000040 ;  /* 0x40000040000d7882 */ /* 0x000fe20000000000 */
[----:B--2---:R-:W-:-:S07]  /*2f50*/  WARPGROUP.ARRIVE ;  /* 0x00000000000079c5 */ /* 0x004fce0000000000 */
[----:B------:R-:W-:Y:S01]  /*2f60*/  HGMMA.64x128x16.F32.BF16 R152, gdesc[UR12].tnspB, R152, gsb0 ;  /* 0x41e000000c9879f0 */ /* 0x000fe20008001898 */
[----:B------:R-:W-:Y:S01]  /*2f70*/  UIADD3 UR12, UR4, 0x404, URZ ;  /* 0x00000404040c7890 */ /* 0x000fe2000fffe03f */
[----:B------:R-:W-:Y:S01]  /*2f80*/  UMOV UR13, 0x40000040 ;  /* 0x40000040000d7882 */ /* 0x000fe20000000000 */
        /* <DEDUP_REMOVED lines=15> */
[----:B-1----:R-:W2:Y:S04]  /*3080*/  LDL.LU R188, [R1] ;  /* 0x0000000001bc7983 */ /* 0x002ea80000300800 */
[----:B------:R-:W2:Y:S04]  /*3090*/  LDL.LU R189, [R1+0x4] ;  /* 0x0000040001bd7983 */ /* 0x000ea80000300800 */
[----:B------:R-:W2:Y:S04]  /*30a0*/  LDL.LU R190, [R1+0x8] ;  /* 0x0000080001be7983 */ /* 0x000ea80000300800 */
[----:B------:R-:W2:Y:S01]  /*30b0*/  LDL.LU R191, [R1+0xc] ;  /* 0x00000c0001bf7983 */ /* 0x000ea20000300800 */
[----:B------:R-:W-:-:S06]  /*30c0*/  WARPGROUP.ARRIVE ;  /* 0x00000000000079c5 */ /* 0x000fcc0000000000 */
[----:B------:R-:W-:Y:S01]  /*30d0*/  HGMMA.64x128x16.F32.BF16 R88, gdesc[UR12].tnspB, R88, gsb0 ;  /* 0x41e000000c5879f0 */ /* 0x000fe20008001858 */
[----:B------:R-:W-:Y:S01]  /*30e0*/  UIADD3 UR12, UR4, 0x604, URZ ;  /* 0x00000604040c7890 */ /* 0x000fe2000fffe03f */
        /* <DEDUP_REMOVED lines=17> */
[----:B------:R-:W-:Y:S01]  /*3200*/  IMAD.MOV.U32 R207, RZ, RZ, R239 ;  /* 0x000000ffffcf7224 */ /* 0x000fe200078e00ef */
[----:B------:R-:W-:Y:S02]  /*3210*/  WARPGROUP.DEPBAR.LE gsb0, 0x0 ;  /* 0x00008000000079c5 */ /* 0x000fe40000010000 */
[----:B------:R-:W-:-:S06]  /*3220*/  WARPGROUP.ARRIVE ;  /* 0x00000000000079c5 */ /* 0x000fcc0000000000 */
[----:B------:R-:W-:Y:S01]  /*3230*/  HGMMA.64x128x16.F32.BF16 R24, gdesc[UR12].tnspB, R24, gsb0 ;  /* 0x41e000000c1879f0 */ /* 0x000fe20008001818 */
        /* <DEDUP_REMOVED lines=22> */
[----:B------:R-:W-:Y:S01]  /*33a0*/  IMAD.MOV.U32 R251, RZ, RZ, R0 ;  /* 0x000000fffffb7224 */ /* 0x000fe200078e0000 */
[----:B------:R-:W-:Y:S01]  /*33b0*/  UIADD3 UR12, UR4, 0x6, URZ ;  /* 0x00000006040c7890 */ /* 0x000fe2000fffe03f */
[----:B------:R-:W-:Y:S01]  /*33c0*/  IMAD.MOV.U32 R231, RZ, RZ, R23 ;  /* 0x000000ffffe77224 */ /* 0x000fe200078e0017 */
[----:B------:R-:W-:Y:S01]  /*33d0*/  UIADD3 UR14, UR8, 0x180, URZ ;  /* 0x00000180080e7890 */ /* 0x000fe2000fffe03f */
[----:B------:R-:W-:Y:S01]  /*33e0*/  IMAD.MOV.U32 R233, RZ, RZ, R21 ;  /* 0x000000ffffe97224 */ /* 0x000fe200078e0015 */
[----:B------:R-:W-:Y:S01]  /*33f0*/  UMOV UR13, 0x40000040 ;  /* 0x40000040000d7882 */ /* 0x000fe20000000000 */
[----:B------:R-:W-:Y:S01]  /*3400*/  IMAD.MOV.U32 R234, RZ, RZ, R20 ;  /* 0x000000ffffea7224 */ /* 0x000fe200078e0014 */
[----:B------:R-:W-:Y:S01]  /*3410*/  UMOV UR15, 0x40000040 ;  /* 0x40000040000f7882 */ /* 0x000fe20000000000 */
[----:B------:R-:W-:Y:S01]  /*3420*/  IMAD.MOV.U32 R236, RZ, RZ, R18 ;  /* 0x000000ffffec7224 */ /* 0x000fe200078e0012 */
[----:B------:R1:W5:Y:S01]  /*3430*/  LDL.LU R5, [R1+0x174] ;  /* 0x0001740001057983 */ /* 0x0003620000300800 */
[----:B------:R-:W-:-:S03]  /*3440*/  IMAD.MOV.U32 R237, RZ, RZ, R17 ;  /* 0x000000ffffed7224 */ /* 0x000fc600078e0011 */
[----:B------:R1:W5:Y:S01]  /*3450*/  LDL.LU R4, [R1+0x170] ;  /* 0x0001700001047983 */ /* 0x0003620000300800 */
[----:B------:R-:W-:Y:S02]  /*3460*/  WARPGROUP.DEPBAR.LE gsb0, 0x0 ;  /* 0x00008000000079c5 */ /* 0x000fe40000010000 */
[----:B--2---:R-:W-:-:S06]  /*3470*/  WARPGROUP.ARRIVE ;  /* 0x00000000000079c5 */ /* 0x004fcc0000000000 */
        /* <DEDUP_REMOVED lines=34> */
[----:B--2---:R-:W2:Y:S04]  /*36a0*/  LDL.LU.64 R214, [R1+0x168] ;  /* 0x0001680001d67983 */ /* 0x004ea80000300a00 */
        /* <DEDUP_REMOVED lines=20> */
[----:B------:R-:W-:-:S07]  /*37f0*/  WARPGROUP.ARRIVE ;  /* 0x00000000000079c5 */ /* 0x000fce0000000000 */
[----:B------:R-:W-:Y:S01]  /*3800*/  HGMMA.64x128x16.F32.BF16 R88, gdesc[UR12].tnspB, R88, gsb0 ;  /* 0x41e000000c5879f0 */ /* 0x000fe20008001858 */
[----:B------:R-:W-:Y:S01]  /*3810*/  UIADD3 UR12, UR4, 0x606, URZ ;  /* 0x00000606040c7890 */ /* 0x000fe2000fffe03f */
[----:B------:R-:W-:Y:S02]  /*3820*/  UMOV UR13, 0x40000040 ;  /* 0x40000040000d7882 */ /* 0x000fe40000000000 */
[----:B------:R-:W-:Y:S01]  /*3830*/  UMOV UR4, 0x1 ;  /* 0x0000000100047882 */ /* 0x000fe20000000000 */
[----:B------:R-:W-:Y:S02]  /*3840*/  WARPGROUP.DEPBAR.LE gsb0, 0x0 ;  /* 0x00008000000079c5 */ /* 0x000fe40000010000 */
[----:B------:R-:W-:-:S06]  /*3850*/  WARPGROUP.ARRIVE ;  /* 0x00000000000079c5 */ /* 0x000fcc0000000000 */
[----:B-1----:R-:W-:Y:S03]  /*3860*/  HGMMA.64x128x16.F32.BF16 R24, gdesc[UR12].tnspB, R24, gsb0 ;  /* 0x41e000000c1879f0 */ /* 0x002fe60008001818 */
[----:B------:R-:W-:Y:S02]  /*3870*/  WARPGROUP.DEPBAR.LE gsb0, 0x0 ;  /* 0x00008000000079c5 */ /* 0x000fe40000010000 */
.L_x_14:
[----:B------:R-:W-:-:S04]  /*3880*/  UISETP.LT.AND UP0, UPT, UR5, 0x1, UPT ;  /* 0x000000010500788c */ /* 0x000fc8000bf01270 */
[----:B------:R-:W-:-:S04]  /*3890*/  USEL UR7, UR5, 0x1, UP0 ;  /* 0x0000000105077887 */ /* 0x000fc80008000000 */
[----:B------:R-:W-:-:S04]  /*38a0*/  UIADD3 UR7, UR5, -UR7, URZ ;  /* 0x8000000705077290 */ /* 0x000fc8000fffe03f */
[----:B------:R-:W-:-:S06]  /*38b0*/  UISETP.GE.AND UP0, UPT, UR7, 0x1, UPT ;  /* 0x000000010700788c */ /* 0x000fcc000bf06270 */
[----:B------:R-:W-:-:S13]  /*38c0*/  PLOP3.LUT P1, PT, PT, PT, UP0, 0x80, 0x0 ;  /* 0x000000000000781c */ /* 0x000fda0003f2f008 */
[----:B------:R-:W-:Y:S05]  /*38d0*/  @!P1 BRA `(.L_x_17) ;  /* 0x0000002800b09947 */ /* 0x000fea0003800000 */
[----:B------:R-:W-:Y:S01]  /*38e0*/  IMAD.MOV.U32 R3, RZ, RZ, RZ ;  /* 0x000000ffff037224 */ /* 0x000fe200078e00ff */
[----:B------:R-:W-:Y:S02]  /*38f0*/  ULOP3.LUT UR23, UR6, 0x1, URZ, 0xfc, !UPT ;  /* 0x0000000106177892 */ /* 0x000fe4000f8efc3f */
[----:B------:R-:W-:Y:S01]  /*3900*/  UISETP.NE.U32.AND UP0, UPT, UR4, URZ, UPT ;  /* 0x0000003f0400728c */ /* 0x000fe2000bf05070 */
[----:B------:R-:W-:Y:S01]  /*3910*/  UMOV UR8, UR7 ;  /* 0x0000000700087c82 */ /* 0x000fe20008000000 */
[----:B------:R-:W-:-:S09]  /*3920*/  UMOV UR5, URZ ;  /* 0x0000003f00057c82 */ /* 0x000fd20008000000 */
.L_x_22:
[----:B------:R-:W-:-:S06]  /*3930*/  UISETP.NE.AND UP1, UPT, UR23, 0x3, UPT ;  /* 0x000000031700788c */ /* 0x000fcc000bf25270 */
[----:B------:R-:W-:-:S13]  /*3940*/  PLOP3.LUT P2, PT, PT, PT, UP1, 0x80, 0x0 ;  /* 0x000000000000781c */ /* 0x000fda0003f4f018 */
[----:B------:R-:W-:Y:S05]  /*3950*/  @!P2 BRA `(.L_x_18) ;  /* 0x000000000004a947 */ /* 0x000fea0003800000 */
[----:B------:R-:W-:Y:S01]  /*3960*/  BPT.TRAP 0x1 ;  /* 0x000000040000795c */ /* 0x000fe20000300000 */
.L_x_18:
[----:B------:R-:W1:Y:S01]  /*3970*/  S2UR UR10, SR_CgaCtaId ;  /* 0x00000000000a79c3 */ /* 0x000e620000008800 */
[----:B------:R-:W-:Y:S01]  /*3980*/  UMOV UR9, 0x400 ;  /* 0x0000040000097882 */ /* 0x000fe20000000000 */
[----:B------:R-:W-:Y:S01]  /*3990*/  SHF.L.U32 R2, R3, 0x1f, RZ ;  /* 0x0000001f03027819 */ /* 0x000fe200000006ff */
[----:B-1----:R-:W-:-:S04]  /*39a0*/  ULEA UR9, UR10, UR9, 0x18 ;  /* 0x000000090a097291 */ /* 0x002fc8000f8ec03f */
[----:B------:R-:W-:-:S12]  /*39b0*/  ULEA UR10, UR4, UR9, 0x3 ;  /* 0x00000009040a7291 */ /* 0x000fd8000f8e183f */
.L_x_19:
[----:B-1----:R-:W-:-:S04]  /*39c0*/  MOV R0, UR10 ;  /* 0x0000000a00007c02 */ /* 0x002fc80008000f00 */
[----:B------:R1:W2:Y:S03]  /*39d0*/  SYNCS.PHASECHK.TRANS64.TRYWAIT P1, [R0+URZ+0x30000], R2 ;  /* 0x03000002000075a7 */ /* 0x0002a6000802017f */
[----:B--2---:R-:W-:Y:S05]  /*39e0*/  @!P1 NANOSLEEP.SYNCS 0x989680 ;  /* 0x009896800000995d */ /* 0x004fea0003900000 */
[----:B------:R-:W2:Y:S02]  /*39f0*/  @!P1 SYNCS.PHASECHK.TRANS64 P1, [R0+URZ+0x30000], R2 ;  /* 0x03000002000095a7 */ /* 0x000ea4000802007f */
[----:B--2---:R-:W-:Y:S05]  /*3a00*/  @!P1 BRA `(.L_x_19) ;  /* 0xfffffffc00ec9947 */ /* 0x004fea000383ffff */
        /* <DEDUP_REMOVED lines=32> */
[----:B--2---:R-:W2:Y:S04]  /*3c10*/  LDL.LU.64 R24, [R1] ;  /* 0x0000000001187983 */ /* 0x004ea80000300a00 */
        /* <DEDUP_REMOVED lines=31> */
[----:B------:R-:W-:-:S02]  /*3e10*/  UIADD3 UR12, UR9, 0x20000, URZ ;  /* 0x00020000090c7890 */ /* 0x000fc4000fffe03f */
[----:B------:R-:W-:Y:S01]  /*3e20*/  USHF.R.U32.HI UR10, URZ, 0x4, UR9 ;  /* 0x000000043f0a7899 */ /* 0x000fe20008011609 */
[----:B-----5:R-:W-:Y:S01]  /*3e30*/  STL [R1+0x178], R5 ;  /* 0x0001780501007387 */ /* 0x020fe20000100800 */
[----:B------:R-:W-:Y:S02]  /*3e40*/  USHF.R.U32.HI UR12, URZ, 0x4, UR12 ;  /* 0x000000043f0c7899 */ /* 0x000fe4000801160c */
[----:B------:R-:W-:Y:S01]  /*3e50*/  ULOP3.LUT UR10, UR10, 0x3fff, URZ, 0xc0, !UPT ;  /* 0x00003fff0a0a7892 */ /* 0x000fe2000f8ec03f */
[----:B------:R3:W-:Y:S01]  /*3e60*/  STL [R1+0x174], R4 ;  /* 0x0001740401007387 */ /* 0x0007e20000100800 */
[----:B------:R-:W-:Y:S02]  /*3e70*/  ULOP3.LUT UR12, UR12, 0x3fff, URZ, 0xc0, !UPT ;  /* 0x00003fff0c0c7892 */ /* 0x000fe4000f8ec03f */
[----:B------:R-:W-:Y:S01]  /*3e80*/  ULOP3.LUT UR10, UR10, 0x10000, URZ, 0xfc, !UPT ;  /* 0x000100000a0a7892 */ /* 0x000fe2000f8efc3f */
[----:B------:R4:W-:Y:S01]  /*3e90*/  STL [R1+0x170], R3 ;  /* 0x0001700301007387 */ /* 0x0009e20000100800 */
[----:B------:R-:W-:-:S02]  /*3ea0*/  ULOP3.LUT UR12, UR12, 0x2000000, URZ, 0xfc, !UPT ;  /* 0x020000000c0c7892 */ /* 0x000fc4000f8efc3f */
[----:B------:R-:W-:Y:S02]  /*3eb0*/  ULEA UR10, UR4, UR10, 0xb ;  /* 0x0000000a040a7291 */ /* 0x000fe4000f8e583f */
[----:B------:R-:W-:Y:S01]  /*3ec0*/  ULEA UR12, UR4, UR12, 0xa ;  /* 0x0000000c040c7291 */ /* 0x000fe2000f8e503f */
[----:B------:R-:W-:Y:S01]  /*3ed0*/  UMOV UR17, 0x40000040 ;  /* 0x4000004000117882 */ /* 0x000fe20000000000 */
[----:B------:R-:W-:-:S03]  /*3ee0*/  UMOV UR19, 0x40000040 ;  /* 0x4000004000137882 */ /* 0x000fc60000000000 */
[----:B------:R-:W-:Y:S02]  /*3ef0*/  UMOV UR16, UR10 ;  /* 0x0000000a00107c82 */ /* 0x000fe40008000000 */
[----:B------:R-:W-:Y:S01]  /*3f00*/  UMOV UR18, UR12 ;  /* 0x0000000c00127c82 */ /* 0x000fe20008000000 */
[----:B--2---:R-:W-:-:S06]  /*3f10*/  WARPGROUP.ARRIVE ;  /* 0x00000000000079c5 */ /* 0x004fcc0000000000 */
[----:B------:R-:W-:Y:S01]  /*3f20*/  HGMMA.64x128x16.F32.BF16 R24, gdesc[UR16].tnspB, R24, UP0, gsb0 ;  /* 0x41e00000101879f0 */ /* 0x000fe2000b801818 */
[----:B------:R-:W-:Y:S01]  /*3f30*/  UIADD3 UR16, UR10, 0x200, URZ ;  /* 0x000002000a107890 */ /* 0x000fe2000fffe03f */
[----:B------:R-:W-:Y:S01]  /*3f40*/  UMOV UR17, 0x40000040 ;  /* 0x4000004000117882 */ /* 0x000fe20000000000 */
[----:B------:R-:W-:Y:S02]  /*3f50*/  WARPGROUP.DEPBAR.LE gsb0, 0x0 ;  /* 0x00008000000079c5 */ /* 0x000fe40000010000 */
[----:B------:R-:W-:Y:S01]  /*3f60*/  STL.64 [R1], R24 ;  /* 0x0000001801007387 */ /* 0x000fe20000100a00 */
[----:B-1----:R-:W-:Y:S01]  /*3f70*/  IMAD.MOV.U32 R2, RZ, RZ, R86 ;  /* 0x000000ffff027224 */ /* 0x002fe200078e0056 */
[----:B------:R-:W-:Y:S01]  /*3f80*/  MOV R0, R87 ;  /* 0x0000005700007202 */ /* 0x000fe20000000f00 */
[----:B---3--:R-:W-:Y:S01]  /*3f90*/  IMAD.MOV.U32 R4, RZ, RZ, R84 ;  /* 0x000000ffff047224 */ /* 0x008fe200078e0054 */
[----:B------:R1:W-:Y:S01]  /*3fa0*/  STL.64 [R1+0x8], R26 ;  /* 0x0000081a01007387 */ /* 0x0003e20000100a00 */
[----:B----4-:R-:W-:Y:S01]  /*3fb0*/  IMAD.MOV.U32 R3, RZ, RZ, R85 ;  /* 0x000000ffff037224 */ /* 0x010fe200078e0055 */
        /* <DEDUP_REMOVED lines=20> */
[----:B------:R-:W-:Y:S01]  /*4100*/  WARPGROUP.ARRIVE ;  /* 0x00000000000079c5 */ /* 0x000fe20000000000 */
        /* <DEDUP_REMOVED lines=11> */
[----:B------:R-:W-:Y:S01]  /*41c0*/  HGMMA.64x128x16.F32.BF16 R152, gdesc[UR16].tnspB, R152, UP0, gsb0 ;  /* 0x41e00000109879f0 */ /* 0x000fe2000b801898 */
        /* <DEDUP_REMOVED lines=48> */
[----:B------:R-:W2:Y:S04]  /*44d0*/  LDL.LU.64 R40, [R1+0x330] ;  /* 0x0003300001287983 */ /* 0x000ea80000300a00 */
        /* <DEDUP_REMOVED lines=8> */
[----:B------:R-:W-:-:S03]  /*4560*/  WARPGROUP.DEPBAR.LE gsb0, 0x0 ;  /* 0x00008000000079c5 */ /* 0x000fc60000010000 */
        /* <DEDUP_REMOVED lines=14> */
[----:B-1----:R-:W3:Y:S04]  /*4650*/  LDL.LU R188, [R1] ;  /* 0x0000000001bc7983 */ /* 0x002ee80000300800 */
[----:B------:R-:W3:Y:S04]  /*4660*/  LDL.LU R189, [R1+0x4] ;  /* 0x0000040001bd7983 */ /* 0x000ee80000300800 */
[----:B------:R-:W3:Y:S04]  /*4670*/  LDL.LU R190, [R1+0x8] ;  /* 0x0000080001be7983 */ /* 0x000ee80000300800 */
[----:B------:R-:W3:Y:S01]  /*4680*/  LDL.LU R191, [R1+0xc] ;  /* 0x00000c0001bf7983 */ /* 0x000ee20000300800 */
[----:B------:R-:W-:Y:S01]  /*4690*/  UIADD3 UR16, UR10, 0x400, URZ ;  /* 0x000004000a107890 */ /* 0x000fe2000fffe03f */
[----:B------:R-:W-:Y:S01]  /*46a0*/  WARPGROUP.ARRIVE ;  /* 0x00000000000079c5 */ /* 0x000fe20000000000 */
[----:B------:R-:W-:-:S07]  /*46b0*/  UMOV UR17, 0x40000040 ;  /* 0x4000004000117882 */ /* 0x000fce0000000000 */
[----:B------:R-:W-:Y:S01]  /*46c0*/  HGMMA.64x128x16.F32.BF16 R88, gdesc[UR16].tnspB, R88, UP0, gsb0 ;  /* 0x41e00000105879f0 */ /* 0x000fe2000b801858 */
        /* <DEDUP_REMOVED lines=15> */
[----:B------:R-:W-:Y:S02]  /*47c0*/  IMAD.MOV.U32 R202, RZ, RZ, R242 ;  /* 0x000000ffffca7224 */ /* 0x000fe400078e00f2 */
[----:B------:R-:W-:Y:S01]  /*47d0*/  IMAD.MOV.U32 R204, RZ, RZ, R240 ;  /* 0x000000ffffcc7224 */ /* 0x000fe200078e00f0 */
[----:B------:R-:W-:Y:S01]  /*47e0*/  MOV R240, R12 ;  /* 0x0000000c00f07202 */ /* 0x000fe20000000f00 */
[----:B------:R-:W-:Y:S01]  /*47f0*/  IMAD.MOV.U32 R205, RZ, RZ, R239 ;  /* 0x000000ffffcd7224 */ /* 0x000fe200078e00ef */
[----:B------:R-:W-:Y:S02]  /*4800*/  WARPGROUP.DEPBAR.LE gsb0, 0x0 ;  /* 0x00008000000079c5 */ /* 0x000fe40000010000 */
[----:B--2---:R-:W-:-:S06]  /*4810*/  WARPGROUP.ARRIVE ;  /* 0x00000000000079c5 */ /* 0x004fcc0000000000 */
[----:B------:R-:W-:Y:S01]  /*4820*/  HGMMA.64x128x16.F32.BF16 R24, gdesc[UR16].tnspB, R24, UP0, gsb0 ;  /* 0x41e00000101879f0 */ /* 0x000fe2000b801818 */
[----:B------:R-:W-:Y:S02]  /*4830*/  IMAD.MOV.U32 R206, RZ, RZ, R238 ;  /* 0x000000ffffce7224 */ /* 0x000fe400078e00ee */
        /* <DEDUP_REMOVED lines=29> */
[----:B------:R-:W-:Y:S02]  /*4a10*/  UIADD3 UR16, UR10, 0x2, URZ ;  /* 0x000000020a107890 */ /* 0x000fe4000fffe03f */
[----:B------:R-:W-:Y:S01]  /*4a20*/  UIADD3 UR18, UR12, 0x80, URZ ;  /* 0x000000800c127890 */ /* 0x000fe2000fffe03f */
[----:B------:R-:W-:Y:S01]  /*4a30*/  UMOV UR17, 0x40000040 ;  /* 0x4000004000117882 */ /* 0x000fe20000000000 */
[----:B------:R-:W-:Y:S01]  /*4a40*/  UMOV UR19, 0x40000040 ;  /* 0x4000004000137882 */ /* 0x000fe20000000000 */
[----:B------:R-:W-:-:S02]  /*4a50*/  WARPGROUP.DEPBAR.LE gsb0, 0x0 ;  /* 0x00008000000079c5 */ /* 0x000fc40000010000 */
[----:B---3--:R-:W-:-:S06]  /*4a60*/  WARPGROUP.ARRIVE ;  /* 0x00000000000079c5 */ /* 0x008fcc0000000000 */
        /* <DEDUP_REMOVED lines=135> */
[----:B------:R-:W-:Y:S02]  /*52e0*/  IMAD.MOV.U32 R2, RZ, RZ, R214 ;  /* 0x000000ffff027224 */ /* 0x000fe400078e00d6 */
[----:B------:R-:W-:Y:S01]  /*52f0*/  IMAD.MOV.U32 R0, RZ, RZ, R215 ;  /* 0x000000ffff007224 */ /* 0x000fe200078e00d7 */
[----:B------:R1:W-:Y:S01]  /*5300*/  STL.64 [R1+0x8], R154 ;  /* 0x0000089a01007387 */ /* 0x0003e20000100a00 */
[----:B------:R-:W-:Y:S01]  /*5310*/  IMAD.MOV.U32 R7, RZ, RZ, R212 ;  /* 0x000000ffff077224 */ /* 0x000fe200078e00d4 */
[----:B------:R-:W-:Y:S01]  /*5320*/  MOV R9, R210 ;  /* 0x000000d200097202 */ /* 0x000fe20000000f00 */
[----:B------:R-:W-:Y:S01]  /*5330*/  IMAD.MOV.U32 R6, RZ, RZ, R213 ;  /* 0x000000ffff067224 */ /* 0x000fe200078e00d5 */
[----:B------:R-:W2:Y:S01]  /*5340*/  LDL.LU.64 R214, [R1+0x278] ;  /* 0x0002780001d67983 */ /* 0x000ea20000300a00 */
[----:B------:R-:W-:-:S02]  /*5350*/  IMAD.MOV.U32 R8, RZ, RZ, R211 ;  /* 0x000000ffff087224 */ /* 0x000fc400078e00d3 */
[----:B------:R-:W-:Y:S01]  /*5360*/  IMAD.MOV.U32 R11, RZ, RZ, R208 ;  /* 0x000000ffff0b7224 */ /* 0x000fe200078e00d0 */
[----:B------:R-:W2:Y:S01]  /*5370*/  LDL.LU.64 R212, [R1+0x270] ;  /* 0x0002700001d47983 */ /* 0x000ea20000300a00 */
[----:B------:R-:W-:Y:S01]  /*5380*/  IMAD.MOV.U32 R10, RZ, RZ, R209 ;  /* 0x000000ffff0a7224 */ /* 0x000fe200078e00d1 */
[----:B------:R-:W-:Y:S01]  /*5390*/  MOV R15, R204 ;  /* 0x000000cc000f7202 */ /* 0x000fe20000000f00 */
        /* <DEDUP_REMOVED lines=12> */
[----:B------:R-:W-:-:S03]  /*5460*/  IMAD.MOV.U32 R20, RZ, RZ, R199 ;  /* 0x000000ffff147224 */ /* 0x000fc600078e00c7 */
[----:B------:R-:W2:Y:S01]  /*5470*/  LDL.LU.64 R202, [R1+0x248] ;  /* 0x0002480001ca7983 */ /* 0x000ea20000300a00 */
[----:B------:R-:W-:Y:S02]  /*5480*/  IMAD.MOV.U32 R23, RZ, RZ, R196 ;  /* 0x000000ffff177224 */ /* 0x000fe400078e00c4 */
        /* <DEDUP_REMOVED lines=106> */
[----:B------:R-:W-:Y:S01]  /*5b30*/  UIADD3 UR14, UR10, 0x6, URZ ;  /* 0x000000060a0e7890 */ /* 0x000fe2000fffe03f */
[----:B------:R-:W-:Y:S01]  /*5b40*/  IMAD.MOV.U32 R203, RZ, RZ, R244 ;  /* 0x000000ffffcb7224 */ /* 0x000fe200078e00f4 */
[----:B------:R-:W-:Y:S01]  /*5b50*/  MOV R244, R11 ;  /* 0x0000000b00f47202 */ /* 0x000fe20000000f00 */
[----:B------:R-:W-:Y:S01]  /*5b60*/  IMAD.MOV.U32 R205, RZ, RZ, R242 ;  /* 0x000000ffffcd7224 */ /* 0x000fe200078e00f2 */
[----:B------:R-:W-:Y:S01]  /*5b70*/  UMOV UR13, 0x40000040 ;  /* 0x40000040000d7882 */ /* 0x000fe20000000000 */
[----:B------:R-:W-:Y:S01]  /*5b80*/  IMAD.MOV.U32 R206, RZ, RZ, R241 ;  /* 0x000000ffffce7224 */ /* 0x000fe200078e00f1 */
[----:B------:R-:W-:Y:S01]  /*5b90*/  UMOV UR15, 0x40000040 ;  /* 0x40000040000f7882 */ /* 0x000fe20000000000 */
[----:B------:R-:W-:Y:S01]  /*5ba0*/  IMAD.MOV.U32 R207, RZ, RZ, R240 ;  /* 0x000000ffffcf7224 */ /* 0x000fe200078e00f0 */
[----:B------:R1:W5:Y:S01]  /*5bb0*/  LDL.LU R5, [R1+0x178] ;  /* 0x0001780001057983 */ /* 0x0003620000300800 */
[----:B------:R-:W-:Y:S01]  /*5bc0*/  IMAD.MOV.U32 R208, RZ, RZ, R239 ;  /* 0x000000ffffd07224 */ /* 0x000fe200078e00ef */
[----:B------:R-:W-:-:S02]  /*5bd0*/  WARPGROUP.DEPBAR.LE gsb0, 0x0 ;  /* 0x00008000000079c5 */ /* 0x000fc40000010000 */
[----:B------:R-:W-:-:S06]  /*5be0*/  WARPGROUP.ARRIVE ;  /* 0x00000000000079c5 */ /* 0x000fcc0000000000 */
[----:B------:R-:W-:Y:S01]  /*5bf0*/  HGMMA.64x128x16.F32.BF16 R24, gdesc[UR16].tnspB, R24, gsb0 ;  /* 0x41e00000101879f0 */ /* 0x000fe20008001818 */
        /* <DEDUP_REMOVED lines=22> */
[----:B------:R-:W-:Y:S01]  /*5d60*/  IMAD.MOV.U32 R251, RZ, RZ, R0 ;  /* 0x000000fffffb7224 */ /* 0x000fe200078e0000 */
[----:B------:R-:W-:Y:S01]  /*5d70*/  UIADD3 UR16, UR12, 0x180, URZ ;  /* 0x000001800c107890 */ /* 0x000fe2000fffe03f */
[----:B------:R-:W-:Y:S01]  /*5d80*/  IMAD.MOV.U32 R233, RZ, RZ, R22 ;  /* 0x000000ffffe97224 */ /* 0x000fe200078e0016 */
[----:B------:R1:W5:Y:S01]  /*5d90*/  LDL.LU R4, [R1+0x174] ;  /* 0x0001740001047983 */ /* 0x0003620000300800 */
[----:B------:R-:W-:Y:S02]  /*5da0*/  IMAD.MOV.U32 R234, RZ, RZ, R21 ;  /* 0x000000ffffea7224 */ /* 0x000fe400078e0015 */
[----:B------:R-:W-:Y:S02]  /*5db0*/  IMAD.MOV.U32 R235, RZ, RZ, R20 ;  /* 0x000000ffffeb7224 */ /* 0x000fe400078e0014 */
[----:B------:R-:W-:Y:S01]  /*5dc0*/  IMAD.MOV.U32 R236, RZ, RZ, R19 ;  /* 0x000000ffffec7224 */ /* 0x000fe200078e0013 */
[----:B------:R-:W-:Y:S01]  /*5dd0*/  UMOV UR12, UR14 ;  /* 0x0000000e000c7c82 */ /* 0x000fe20008000000 */
[----:B------:R-:W-:Y:S01]  /*5de0*/  UMOV UR14, UR16 ;  /* 0x00000010000e7c82 */ /* 0x000fe20008000000 */
[----:B------:R1:W5:Y:S01]  /*5df0*/  LDL.LU R3, [R1+0x170] ;  /* 0x0001700001037983 */ /* 0x0003620000300800 */
[----:B------:R-:W-:-:S02]  /*5e00*/  WARPGROUP.DEPBAR.LE gsb0, 0x0 ;  /* 0x00008000000079c5 */ /* 0x000fc40000010000 */
        /* <DEDUP_REMOVED lines=59> */
[----:B------:R-:W-:Y:S01]  /*61c0*/  UMOV UR13, 0x40000040 ;  /* 0x40000040000d7882 */ /* 0x000fe20000000000 */
[----:B------:R-:W-:Y:S02]  /*61d0*/  WARPGROUP.DEPBAR.LE gsb0, 0x0 ;  /* 0x00008000000079c5 */ /* 0x000fe40000010000 */
[----:B------:R-:W-:-:S07]  /*61e0*/  WARPGROUP.ARRIVE ;  /* 0x00000000000079c5 */ /* 0x000fce0000000000 */
[----:B------:R-:W-:Y:S03]  /*61f0*/  HGMMA.64x128x16.F32.BF16 R24, gdesc[UR12].tnspB, R24, gsb0 ;  /* 0x41e000000c1879f0 */ /* 0x000fe60008001818 */
[----:B------:R-:W-:Y:S02]  /*6200*/  WARPGROUP.DEPBAR.LE gsb0, 0x0 ;  /* 0x00008000000079c5 */ /* 0x000fe40000010000 */
[----:B-1----:R-:W-:Y:S05]  /*6210*/  @!P2 BRA `(.L_x_20) ;  /* 0x000000000004a947 */ /* 0x002fea0003800000 */
[----:B------:R-:W-:Y:S01]  /*6220*/  BPT.TRAP 0x1 ;  /* 0x000000040000795c */ /* 0x000fe20000300000 */
.L_x_20:
[----:B-----5:R-:W-:Y:S01]  /*6230*/  ISETP.NE.AND P1, PT, R4, RZ, PT ;  /* 0x000000ff0400720c */ /* 0x020fe20003f25270 */
[----:B------:R-:W-:Y:S01]  /*6240*/  IMAD.U32 R0, RZ, RZ, UR5 ;  /* 0x00000005ff007e24 */ /* 0x000fe2000f8e00ff */
[----:B------:R-:W-:-:S11]  /*6250*/  UISETP.GT.U32.AND UP0, UPT, UR6, 0x1, UPT ;  /* 0x000000010600788c */ /* 0x000fd6000bf04070 */
[----:B------:R-:W-:-:S05]  /*6260*/  @P1 LEA R0, R0, UR9, 0x3 ;  /* 0x0000000900001c11 */ /* 0x000fca000f8e18ff */
[----:B------:R-:W-:-:S05]  /*6270*/  @P1 VIADD R0, R0, 0x30020 ;  /* 0x0003002000001836 */ /* 0x000fca0000000000 */
[----:B------:R-:W-:-:S04]  /*6280*/  @P1 PRMT R0, R5, 0x654, R0 ;  /* 0x0000065405001816 */ /* 0x000fc80000000000 */
[----:B------:R1:W-:Y:S01]  /*6290*/  @P1 SYNCS.ARRIVE.TRANS64.RED.A1T0 RZ, [R0+URZ], RZ ;  /* 0x000000ff00ff19a7 */ /* 0x0003e2000810043f */
[----:B------:R-:W-:-:S13]  /*62a0*/  PLOP3.LUT P1, PT, PT, PT, UP0, 0x80, 0x0 ;  /* 0x000000000000781c */ /* 0x000fda0003f2f008 */
[----:B-1----:R-:W-:Y:S05]  /*62b0*/  @P1 BRA `(.L_x_21) ;  /* 0x0000000000041947 */ /* 0x002fea0003800000 */
[----:B------:R-:W-:Y:S01]  /*62c0*/  BPT.TRAP 0x1 ;  /* 0x000000040000795c */ /* 0x000fe20000300000 */
.L_x_21:
[----:B------:R-:W-:Y:S02]  /*62d0*/  UISETP.GT.AND UP2, UPT, UR8, 0x1, UPT ;  /* 0x000000010800788c */ /* 0x000fe4000bf44270 */
[----:B------:R-:W-:Y:S02]  /*62e0*/  UIADD3 UR4, UR4, 0x1, URZ ;  /* 0x0000000104047890 */ /* 0x000fe4000fffe03f */
[----:B------:R-:W-:Y:S02]  /*62f0*/  UIADD3 UR5, UR5, 0x1, URZ ;  /* 0x0000000105057890 */ /* 0x000fe4000fffe03f */
[----:B------:R-:W-:Y:S01]  /*6300*/  PLOP3.LUT P1, PT, PT, PT, UP2, 0x80, 0x0 ;  /* 0x000000000000781c */ /* 0x000fe20003f2f028 */
[----:B------:R-:W-:Y:S02]  /*6310*/  UISETP.NE.AND UP0, UPT, UR4, 0x4, UPT ;  /* 0x000000040400788c */ /* 0x000fe4000bf05270 */
[----:B------:R-:W-:Y:S02]  /*6320*/  UISETP.NE.AND UP1, UPT, UR5, 0x4, UPT ;  /* 0x000000040500788c */ /* 0x000fe4000bf25270 */
[----:B------:R-:W-:-:S02]  /*6330*/  USEL UR9, URZ, 0x1, UP0 ;  /* 0x000000013f097887 */ /* 0x000fc40008000000 */
[----:B------:R-:W-:Y:S02]  /*6340*/  USEL UR4, UR4, URZ, UP0 ;  /* 0x0000003f04047287 */ /* 0x000fe40008000000 */
[----:B------:R-:W-:Y:S02]  /*6350*/  UIADD3 UR8, UR8, -0x1, URZ ;  /* 0xffffffff08087890 */ /* 0x000fe4000fffe03f */
[----:B------:R-:W-:Y:S01]  /*6360*/  USEL UR5, UR5, URZ, UP1 ;  /* 0x0000003f05057287 */ /* 0x000fe20008800000 */
[----:B------:R-:W-:Y:S01]  /*6370*/  LOP3.LUT R3, R3, UR9, RZ, 0x3c, !PT ;  /* 0x0000000903037c12 */ /* 0x000fe2000f8e3cff */
[----:B------:R-:W-:Y:S01]  /*6380*/  UPLOP3.LUT UP0, UPT, UPT, UPT, UPT, 0x80, 0x0 ;  /* 0x000000000000789c */ /* 0x000fe20003f0f070 */
[----:B------:R-:W-:Y:S10]  /*6390*/  @P1 BRA `(.L_x_22) ;  /* 0xffffffd400641947 */ /* 0x000ff4000383ffff */
.L_x_17:
[----:B------:R-:W-:Y:S05]  /*63a0*/  @!P0 BRA `(.L_x_23) ;  /* 0x00000000004c8947 */ /* 0x000fea0003800000 */
[----:B------:R-:W-:-:S04]  /*63b0*/  ULOP3.LUT UR4, UR6, 0x1, URZ, 0xfc, !UPT ;  /* 0x0000000106047892 */ /* 0x000fc8000f8efc3f */
[----:B------:R-:W-:-:S06]  /*63c0*/  UISETP.NE.AND UP0, UPT, UR4, 0x3, UPT ;  /* 0x000000030400788c */ /* 0x000fcc000bf05270 */
[----:B------:R-:W-:-:S13]  /*63d0*/  PLOP3.LUT P0, PT, PT, PT, UP0, 0x80, 0x0 ;  /* 0x000000000000781c */ /* 0x000fda0003f0f008 */
[----:B------:R-:W-:Y:S05]  /*63e0*/  @!P0 BRA `(.L_x_24) ;  /* 0x0000000000048947 */ /* 0x000fea0003800000 */
[----:B------:R-:W-:Y:S01]  /*63f0*/  BPT.TRAP 0x1 ;  /* 0x000000040000795c */ /* 0x000fe20000300000 */
.L_x_24:
[----:B-----5:R-:W-:Y:S01]  /*6400*/  ISETP.NE.AND P0, PT, R4, RZ, PT ;  /* 0x000000ff0400720c */ /* 0x020fe20003f05270 */
[----:B------:R-:W-:-:S12]  /*6410*/  UISETP.GT.U32.AND UP0, UPT, UR6, 0x1, UPT ;  /* 0x000000010600788c */ /* 0x000fd8000bf04070 */
[----:B------:R-:W1:Y:S01]  /*6420*/  @P0 S2R R2, SR_CgaCtaId ;  /* 0x0000000000020919 */ /* 0x000e620000008800 */
[----:B------:R-:W-:-:S04]  /*6430*/  @P0 MOV R0, 0x400 ;  /* 0x0000040000000802 */ /* 0x000fc80000000f00 */
[----:B-1----:R-:W-:Y:S01]  /*6440*/  @P0 LEA R2, R2, R0, 0x18 ;  /* 0x0000000002020211 */ /* 0x002fe200078ec0ff */
[----:B------:R-:W-:-:S04]  /*6450*/  IMAD.U32 R0, RZ, RZ, UR7 ;  /* 0x00000007ff007e24 */ /* 0x000fc8000f8e00ff */
[----:B------:R-:W-:-:S05]  /*6460*/  @P0 IMAD.SHL.U32 R0, R0, 0x8, RZ ;  /* 0x0000000800000824 */ /* 0x000fca00078e00ff */
[----:B------:R-:W-:-:S04]  /*6470*/  @P0 LOP3.LUT R0, R0, 0x18, RZ, 0xc0, !PT ;  /* 0x0000001800000812 */ /* 0x000fc800078ec0ff */
[----:B------:R-:W-:-:S04]  /*6480*/  @P0 IADD3 R0, R2, 0x30020, R0 ;  /* 0x0003002002000810 */ /* 0x000fc80007ffe000 */
[----:B------:R-:W-:-:S04]  /*6490*/  @P0 PRMT R5, R5, 0x654, R0 ;  /* 0x0000065405050816 */ /* 0x000fc80000000000 */
[----:B------:R1:W-:Y:S01]  /*64a0*/  @P0 SYNCS.ARRIVE.TRANS64.RED.A1T0 RZ, [R5+URZ], RZ ;  /* 0x000000ff05ff09a7 */ /* 0x0003e2000810043f */
[----:B------:R-:W-:-:S13]  /*64b0*/  PLOP3.LUT P0, PT, PT, PT, UP0, 0x80, 0x0 ;  /* 0x000000000000781c */ /* 0x000fda0003f0f008 */
[----:B-1----:R-:W-:Y:S05]  /*64c0*/  @P0 BRA `(.L_x_23) ;  /* 0x0000000000040947 */ /* 0x002fea0003800000 */
[----:B------:R-:W-:Y:S01]  /*64d0*/  BPT.TRAP 0x1 ;  /* 0x000000040000795c */ /* 0x000fe20000300000 */
.L_x_23:
[----:B------:R-:W1:Y:S01]  /*64e0*/  S2R R2, SR_TID.X ;  /* 0x0000000000027919 */ /* 0x000e620000002100 */
[----:B------:R-:W-:Y:S01]  /*64f0*/  ULDC.64 UR4, c[0x0][0x280] ;  /* 0x0000a00000047ab9 */ /* 0x000fe20000000a00 */
[----:B-----5:R-:W2:Y:S01]  /*6500*/  S2R R4, SR_CTAID.Y ;  /* 0x0000000000047919 */ /* 0x020ea20000002600 */
[----:B------:R-:W3:Y:S01]  /*6510*/  S2R R5, SR_CTAID.X ;  /* 0x0000000000057919 */ /* 0x000ee20000002500 */
[----:B-1----:R-:W-:-:S04]  /*6520*/  SHF.R.S32.HI R0, RZ, 0x1f, R2 ;  /* 0x0000001fff007819 */ /* 0x002fc80000011402 */
[----:B------:R-:W-:Y:S01]  /*6530*/  LEA.HI R0, R0, R2, RZ, 0x7 ;  /* 0x0000000200007211 */ /* 0x000fe200078f38ff */
[----:B--2---:R-:W-:-:S03]  /*6540*/  IMAD.SHL.U32 R4, R4, 0x80, RZ ;  /* 0x0000008004047824 */ /* 0x004fc600078e00ff */
[----:B------:R-:W-:Y:S02]  /*6550*/  LOP3.LUT R0, R0, 0xffffff80, RZ, 0xc0, !PT ;  /* 0xffffff8000007812 */ /* 0x000fe400078ec0ff */
[----:B------:R-:W-:Y:S02]  /*6560*/  ISETP.GE.AND P0, PT, R4, UR5, PT ;  /* 0x0000000504007c0c */ /* 0x000fe4000bf06270 */
[----:B------:R-:W-:-:S04]  /*6570*/  IADD3 R0, R2, -R0, RZ ;  /* 0x8000000002007210 */ /* 0x000fc80007ffe0ff */
[----:B------:R-:W-:-:S04]  /*6580*/  SHF.R.S32.HI R3, RZ, 0x1f, R0 ;  /* 0x0000001fff037819 */ /* 0x000fc80000011400 */
[CC--:B------:R-:W-:Y:S02]  /*6590*/  LEA.HI R2, R3.reuse, R0.reuse, RZ, 0x2 ;  /* 0x0000000003027211 */ /* 0x0c0fe400078f10ff */
[----:B------:R-:W-:Y:S02]  /*65a0*/  LEA.HI R3, R3, R0, RZ, 0x5 ;  /* 0x0000000003037211 */ /* 0x000fe400078f28ff */
[--C-:B------:R-:W-:Y:S02]  /*65b0*/  SHF.R.S32.HI R14, RZ, 0x2, R2.reuse ;  /* 0x00000002ff0e7819 */ /* 0x100fe40000011402 */
[----:B------:R-:W-:Y:S02]  /*65c0*/  SHF.R.S32.HI R15, RZ, 0x1f, R2 ;  /* 0x0000001fff0f7819 */ /* 0x000fe40000011402 */
[----:B------:R-:W-:Y:S02]  /*65d0*/  LOP3.LUT R2, R2, 0x7ffffffc, RZ, 0xc0, !PT ;  /* 0x7ffffffc02027812 */ /* 0x000fe400078ec0ff */
[----:B------:R-:W-:-:S03]  /*65e0*/  LEA.HI R15, R15, R14, RZ, 0x3 ;  /* 0x0000000e0f0f7211 */ /* 0x000fc600078f18ff */
[----:B------:R-:W-:Y:S01]  /*65f0*/  IMAD.IADD R2, R0, 0x1, -R2 ;  /* 0x0000000100027824 */ /* 0x000fe200078e0a02 */
[----:B------:R-:W-:-:S03]  /*6600*/  LOP3.LUT R15, R15, 0xfffffff8, RZ, 0xc0, !PT ;  /* 0xfffffff80f0f7812 */ /* 0x000fc600078ec0ff */
[----:B------:R-:W-:Y:S02]  /*6610*/  IMAD.SHL.U32 R0, R2, 0x2, RZ ;  /* 0x0000000202007824 */ /* 0x000fe400078e00ff */
[----:B------:R-:W-:-:S03]  /*6620*/  IMAD.IADD R14, R14, 0x1, -R15 ;  /* 0x000000010e0e7824 */ /* 0x000fc600078e0a0f */
[----:B------:R-:W-:Y:S02]  /*6630*/  SHF.R.S32.HI R2, RZ, 0x1f, R0 ;  /* 0x0000001fff027819 */ /* 0x000fe40000011400 */
[----:B------:R-:W-:Y:S02]  /*6640*/  IADD3 R10, P1, R4, R0, RZ ;  /* 0x00000000040a7210 */ /* 0x000fe40007f3e0ff */
[----:B------:R-:W-:Y:S02]  /*6650*/  IADD3 R0, -R0, UR5, -R4 ;  /* 0x0000000500007c10 */ /* 0x000fe4000fffe904 */
[----:B------:R-:W-:Y:S01]  /*6660*/  LEA.HI.X.SX32 R11, R4, R2, 0x1, P1 ;  /* 0x00000002040b7211 */ /* 0x000fe200008f0eff */
[----:B---3--:R-:W-:Y:S01]  /*6670*/  IMAD.SHL.U32 R4, R5, 0x100, RZ ;  /* 0x0000010005047824 */ /* 0x008fe200078e00ff */
[----:B------:R-:W-:Y:S02]  /*6680*/  SHF.R.S32.HI R15, RZ, 0x1f, R14 ;  /* 0x0000001fff0f7819 */ /* 0x000fe4000001140e */
[----:B------:R-:W-:-:S02]  /*6690*/  SHF.R.S32.HI R2, RZ, 0x5, R3 ;  /* 0x00000005ff027819 */ /* 0x000fc40000011403 */
[----:B------:R-:W-:Y:S01]  /*66a0*/  ISETP.GE.OR P0, PT, R4, UR4, P0 ;  /* 0x0000000404007c0c */ /* 0x000fe20008706670 */
[----:B------:R-:W-:-:S04]  /*66b0*/  IMAD.WIDE R12, R5, 0x100, R14 ;  /* 0x00000100050c7825 */ /* 0x000fc800078e020e */
[----:B------:R-:W-:-:S04]  /*66c0*/  IMAD.WIDE R12, R2, 0x10, R12 ;  /* 0x00000010020c7825 */ /* 0x000fc800078e020c */
[----:B------:R-:W-:-:S05]  /*66d0*/  IMAD R2, R2, -0x10, -R4 ;  /* 0xfffffff002027824 */ /* 0x000fca00078e0a04 */
[----:B------:R-:W-:Y:S01]  /*66e0*/  IADD3 R14, R2, UR4, -R14 ;  /* 0x00000004020e7c10 */ /* 0x000fe2000fffe80e */
[----:B------:R-:W-:Y:S06]  /*66f0*/  @P0 EXIT ;  /* 0x000000000000094d */ /* 0x000fec0003800000 */
[----:B------:R-:W-:Y:S01]  /*6700*/  FSETP.NEU.AND P2, PT, RZ, UR22, PT ;  /* 0x00000016ff007c0b */ /* 0x000fe2000bf4d000 */
[----:B------:R-:W-:Y:S01]  /*6710*/  ULDC.64 UR14, c[0x0][0x5d0] ;  /* 0x00017400000e7ab9 */ /* 0x000fe20000000a00 */
[----:B------:R-:W-:Y:S01]  /*6720*/  ISETP.GT.AND P0, PT, R14, RZ, PT ;  /* 0x000000ff0e00720c */ /* 0x000fe20003f04270 */
[----:B------:R-:W-:Y:S01]  /*6730*/  IMAD R2, R13, UR14, RZ ;  /* 0x0000000e0d027c24 */ /* 0x000fe2000f8e02ff */
[----:B------:R-:W-:Y:S02]  /*6740*/  USHF.L.U64.HI UR5, UR14, 0x3, UR15 ;  /* 0x000000030e057899 */ /* 0x000fe4000801020f */
[----:B------:R-:W-:Y:S01]  /*6750*/  IMAD.WIDE.U32 R4, R12, UR14, R10 ;  /* 0x0000000e0c047c25 */ /* 0x000fe2000f8e000a */
[----:B------:R-:W-:Y:S01]  /*6760*/  USHF.L.U32 UR4, UR14, 0x3, URZ ;  /* 0x000000030e047899 */ /* 0x000fe2000800063f */
[----:B------:R-:W-:Y:S02]  /*6770*/  ISETP.GT.AND P1, PT, R0, RZ, P0 ;  /* 0x000000ff0000720c */ /* 0x000fe40000724270 */
[----:B------:R-:W-:-:S05]  /*6780*/  IMAD R2, R12, UR15, R2 ;  /* 0x0000000f0c027c24 */ /* 0x000fca000f8e0202 */
[----:B------:R-:W-:Y:S01]  /*6790*/  IADD3 R3, R5, R2, RZ ;  /* 0x0000000205037210 */ /* 0x000fe20007ffe0ff */
[----:B------:R-:W-:Y:S06]  /*67a0*/  @!P2 BRA `(.L_x_25) ;  /* 0x000000b000c0a947 */ /* 0x000fec0003800000 */
[----:B------:R-:W-:Y:S01]  /*67b0*/  ULDC.64 UR6, c[0x0][0x5c8] ;  /* 0x0001720000067ab9 */ /* 0x000fe20000000a00 */
[----:B------:R-:W-:Y:S01]  /*67c0*/  ULDC.64 UR16, c[0x0][0x5b0] ;  /* 0x00016c0000107ab9 */ /* 0x000fe20000000a00 */
[C---:B------:R-:W-:Y:S01]  /*67d0*/  LEA R2, P2, R4.reuse, UR6, 0x1 ;  /* 0x0000000604027c11 */ /* 0x040fe2000f8408ff */
[----:B------:R-:W-:Y:S01]  /*67e0*/  IMAD R6, R13, UR16, RZ ;  /* 0x000000100d067c24 */ /* 0x000fe2000f8e02ff */
[----:B------:R-:W-:Y:S01]  /*67f0*/  ULDC.64 UR18, c[0x0][0x5a8] ;  /* 0x00016a0000127ab9 */ /* 0x000fe20000000a00 */
[----:B------:R-:W2:Y:S01]  /*6800*/  LDL.LU R7, [R1] ;  /* 0x0000000001077983 */ /* 0x000ea20000300800 */
[----:B------:R-:W-:Y:S01]  /*6810*/  LEA.HI.X R3, R4, UR7, R3, 0x1, P2 ;  /* 0x0000000704037c11 */ /* 0x000fe200090f0c03 */
[C---:B------:R-:W-:Y:S02]  /*6820*/  IMAD R6, R12.reuse, UR17, R6 ;  /* 0x000000110c067c24 */ /* 0x040fe4000f8e0206 */
[----:B------:R-:W-:-:S04]  /*6830*/  IMAD.WIDE.U32 R4, R12, UR16, R10 ;  /* 0x000000100c047c25 */ /* 0x000fc8000f8e000a */
[----:B------:R-:W-:Y:S01]  /*6840*/  IMAD.IADD R5, R5, 0x1, R6 ;  /* 0x0000000105057824 */ /* 0x000fe200078e0206 */
[----:B------:R-:W-:-:S04]  /*6850*/  LEA R8, P2, R4, UR18, 0x1 ;  /* 0x0000001204087c11 */ /* 0x000fc8000f8408ff */
[----:B------:R-:W-:-:S05]  /*6860*/  LEA.HI.X R9, R4, UR19, R5, 0x1, P2 ;  /* 0x0000001304097c11 */ /* 0x000fca00090f0c05 */
[----:B------:R-:W3:Y:S01]  /*6870*/  @P1 LDG.E.LTC128B.U16 R15, desc[UR20][R8.64] ;  /* 0x00000014080f1981 */ /* 0x000ee2000c1e1520 */
[----:B------:R-:W-:Y:S01]  /*6880*/  ISETP.GT.AND P2, PT, R0, 0x1, P0 ;  /* 0x000000010000780c */ /* 0x000fe20000744270 */
[----:B------:R-:W-:Y:S01]  /*6890*/  BSSY B0, `(.L_x_26) ;  /* 0x0000008000007945 */ /* 0x000fe20003800000 */
[----:B---3--:R-:W-:-:S04]  /*68a0*/  IMAD.U32 R4, R15, 0x10000, RZ ;  /* 0x000100000f047824 */ /* 0x008fc800078e00ff */
[----:B------:R-:W-:-:S04]  /*68b0*/  FMUL R4, R4, UR22 ;  /* 0x0000001604047c20 */ /* 0x000fc80008400000 */
[----:B--2---:R-:W-:-:S05]  /*68c0*/  FFMA R4, R7, UR11, R4 ;  /* 0x0000000b07047c23 */ /* 0x004fca0008000004 */
[----:B------:R-:W-:-:S05]  /*68d0*/  F2FP.BF16.F32.PACK_AB R4, RZ, R4 ;  /* 0x00000004ff04723e */ /* 0x000fca00000010ff */
[----:B------:R1:W-:Y:S01]  /*68e0*/  @P1 STG.E.U16 desc[UR20][R2.64], R4 ;  /* 0x0000000402001986 */ /* 0x0003e2000c101514 */
[----:B------:R-:W-:Y:S05]  /*68f0*/  @!P2 BRA `(.L_x_27) ;  /* 0x000000000004a947 */ /* 0x000fea0003800000 */
[----:B------:R2:W5:Y:S02]  /*6900*/  LDG.E.LTC128B.U16 R15, desc[UR20][R8.64+0x2] ;  /* 0x00000214080f7981 */ /* 0x000564000c1e1520 */
.L_x_27:
[----:B------:R-:W-:Y:S05]  /*6910*/  BSYNC B0 ;  /* 0x0000000000007941 */ /* 0x000fea0003800000 */
.L_x_26:
[----:B------:R-:W3:Y:S01]  /*6920*/  LDL.LU R5, [R1+0x4] ;  /* 0x0000040001057983 */ /* 0x000ee20000300800 */
[----:B-1---5:R-:W-:Y:S01]  /*6930*/  IMAD.U32 R4, R15, 0x10000, RZ ;  /* 0x000100000f047824 */ /* 0x022fe200078e00ff */
[----:B------:R-:W-:Y:S02]  /*6940*/  USHF.L.U64.HI UR13, UR16, 0x3, UR17 ;  /* 0x00000003100d7899 */ /* 0x000fe40008010211 */
[----:B------:R-:W-:Y:S01]  /*6950*/  USHF.L.U32 UR12, UR16, 0x3, URZ ;  /* 0x00000003100c7899 */ /* 0x000fe2000800063f */
[----:B------:R-:W-:Y:S01]  /*6960*/  FMUL R4, R4, UR22 ;  /* 0x0000001604047c20 */ /* 0x000fe20008400000 */
[----:B------:R-:W-:Y:S01]  /*6970*/  IMAD.U32 R17, RZ, RZ, UR16 ;  /* 0x00000010ff117e24 */ /* 0x000fe2000f8e00ff */
[----:B------:R-:W4:Y:S02]  /*6980*/  LDL.LU R18, [R1+0x8] ;  /* 0x0000080001127983 */ /* 0x000f240000300800 */
[----:B---3--:R-:W-:-:S05]  /*6990*/  FFMA R4, R5, UR11, R4 ;  /* 0x0000000b05047c23 */ /* 0x008fca0008000004 */
[----:B------:R-:W-:-:S05]  /*69a0*/  F2FP.BF16.F32.PACK_AB R4, RZ, R4 ;  /* 0x00000004ff04723e */ /* 0x000fca00000010ff */
[----:B------:R1:W-:Y:S02]  /*69b0*/  @P2 STG.E.U16 desc[UR20][R2.64+0x2], R4 ;  /* 0x0000020402002986 */ /* 0x0003e4000c101514 */
[----:B-1----:R-:W-:-:S03]  /*69c0*/  IMAD.WIDE.U32 R4, R12, R17, UR12 ;  /* 0x0000000c0c047e25 */ /* 0x002fc6000f8e0011 */
[----:B------:R-:W-:-:S04]  /*69d0*/  IADD3 R4, P1, R10, R4, RZ ;  /* 0x000000040a047210 */ /* 0x000fc80007f3e0ff */
[----:B------:R-:W-:Y:S02]  /*69e0*/  IADD3.X R5, R11, R6, R5, P1, !PT ;  /* 0x000000060b057210 */ /* 0x000fe40000ffe405 */
[----:B------:R-:W-:Y:S02]  /*69f0*/  ISETP.GT.AND P1, PT, R14, 0x8, PT ;  /* 0x000000080e00780c */ /* 0x000fe40003f24270 */
[----:B------:R-:W-:Y:S02]  /*6a00*/  LEA R6, P3, R4, UR18, 0x1 ;  /* 0x0000001204067c11 */ /* 0x000fe4000f8608ff */
[----:B------:R-:W-:Y:S02]  /*6a10*/  ISETP.GT.AND P2, PT, R0, RZ, P1 ;  /* 0x000000ff0000720c */ /* 0x000fe40000f44270 */
[----:B------:R-:W-:-:S11]  /*6a20*/  LEA.HI.X R7, R4, UR19, R5, 0x1, P3 ;  /* 0x0000001304077c11 */ /* 0x000fd600098f0c05 */
[----:B------:R-:W3:Y:S01]  /*6a30*/  @P2 LDG.E.LTC128B.U16 R15, desc[UR20][R6.64] ;  /* 0x00000014060f2981 */ /* 0x000ee2000c1e1520 */
[----:B------:R-:W-:Y:S01]  /*6a40*/  USHF.L.U32 UR8, UR4, 0x1, URZ ;  /* 0x0000000104087899 */ /* 0x000fe2000800063f */
[----:B------:R-:W-:Y:S01]  /*6a50*/  ISETP.GT.AND P3, PT, R0, 0x1, P1 ;  /* 0x000000010000780c */ /* 0x000fe20000f64270 */
[----:B------:R-:W-:Y:S01]  /*6a60*/  USHF.L.U64.HI UR5, UR4, 0x1, UR5 ;  /* 0x0000000104057899 */ /* 0x000fe20008010205 */
[----:B------:R-:W-:Y:S03]  /*6a70*/  BSSY B0, `(.L_x_28) ;  /* 0x000000b000007945 */ /* 0x000fe60003800000 */
[----:B------:R-:W-:Y:S01]  /*6a80*/  IADD3 R4, P4, R2, UR8, RZ ;  /* 0x0000000802047c10 */ /* 0x000fe2000ff9e0ff */
[----:B---3--:R-:W-:-:S04]  /*6a90*/  IMAD.U32 R5, R15, 0x10000, RZ ;  /* 0x000100000f057824 */ /* 0x008fc800078e00ff */
[----:B------:R-:W-:-:S04]  /*6aa0*/  FMUL R5, R5, UR22 ;  /* 0x0000001605057c20 */ /* 0x000fc80008400000 */
[----:B----4-:R-:W-:-:S05]  /*6ab0*/  FFMA R5, R18, UR11, R5 ;  /* 0x0000000b12057c23 */ /* 0x010fca0008000005 */
[----:B------:R-:W-:-:S04]  /*6ac0*/  F2FP.BF16.F32.PACK_AB R5, RZ, R5 ;  /* 0x00000005ff05723e */ /* 0x000fc800000010ff */
[----:B------:R-:W-:Y:S02]  /*6ad0*/  PRMT R16, R5, 0x7610, R16 ;  /* 0x0000761005107816 */ /* 0x000fe40000000010 */
[----:B------:R-:W-:-:S05]  /*6ae0*/  IADD3.X R5, R3, UR5, RZ, P4, !PT ;  /* 0x0000000503057c10 */ /* 0x000fca000a7fe4ff */
[----:B------:R1:W-:Y:S01]  /*6af0*/  @P2 STG.E.U16 desc[UR20][R4.64], R16 ;  /* 0x0000001004002986 */ /* 0x0003e2000c101514 */
[----:B------:R-:W-:Y:S05]  /*6b00*/  @!P3 BRA `(.L_x_29) ;  /* 0x000000000004b947 */ /* 0x000fea0003800000 */
[----:B------:R3:W5:Y:S02]  /*6b10*/  LDG.E.LTC128B.U16 R15, desc[UR20][R6.64+0x2] ;  /* 0x00000214060f7981 */ /* 0x000764000c1e1520 */
.L_x_29:
[----:B------:R-:W-:Y:S05]  /*6b20*/  BSYNC B0 ;  /* 0x0000000000007941 */ /* 0x000fea0003800000 */
.L_x_28:
[----:B------:R-:W4:Y:S01]  /*6b30*/  LDL.LU R18, [R1+0xc] ;  /* 0x00000c0001127983 */ /* 0x000f220000300800 */
[----:B-1---5:R-:W-:Y:S01]  /*6b40*/  SHF.L.U32 R16, R15, 0x10, RZ ;  /* 0x000000100f107819 */ /* 0x022fe200000006ff */
[----:B------:R-:W-:Y:S01]  /*6b50*/  BSSY B0, `(.L_x_30) ;  /* 0x0000008000007945 */ /* 0x000fe20003800000 */
[----:B------:R-:W-:-:S03]  /*6b60*/  ISETP.GT.AND P2, PT, R0, 0x8, P0 ;  /* 0x000000080000780c */ /* 0x000fc60000744270 */
[----:B------:R-:W-:-:S04]  /*6b70*/  FMUL R16, R16, UR22 ;  /* 0x0000001610107c20 */ /* 0x000fc80008400000 */
[----:B----4-:R-:W-:-:S05]  /*6b80*/  FFMA R16, R18, UR11, R16 ;  /* 0x0000000b12107c23 */ /* 0x010fca0008000010 */
[----:B------:R-:W-:-:S05]  /*6b90*/  F2FP.BF16.F32.PACK_AB R16, RZ, R16 ;  /* 0x00000010ff10723e */ /* 0x000fca00000010ff */
[----:B------:R1:W-:Y:S01]  /*6ba0*/  @P3 STG.E.U16 desc[UR20][R4.64+0x2], R16 ;  /* 0x0000021004003986 */ /* 0x0003e2000c101514 */
[----:B------:R-:W-:Y:S05]  /*6bb0*/  @!P2 BRA `(.L_x_31) ;  /* 0x000000000004a947 */ /* 0x000fea0003800000 */
[----:B------:R4:W5:Y:S02]  /*6bc0*/  LDG.E.LTC128B.U16 R15, desc[UR20][R8.64+0x10] ;  /* 0x00001014080f7981 */ /* 0x000964000c1e1520 */
.L_x_31:
[----:B------:R-:W-:Y:S05]  /*6bd0*/  BSYNC B0 ;  /* 0x0000000000007941 */ /* 0x000fea0003800000 */
.L_x_30:
[----:B------:R-:W2:Y:S01]  /*6be0*/  LDL.LU R18, [R1+0x10] ;  /* 0x0000100001127983 */ /* 0x000ea20000300800 */
[----:B-1---5:R-:W-:Y:S01]  /*6bf0*/  IMAD.U32 R16, R15, 0x10000, RZ ;  /* 0x000100000f107824 */ /* 0x022fe200078e00ff */
[----:B------:R-:W-:Y:S03]  /*6c00*/  BSSY B0, `(.L_x_32) ;  /* 0x0000008000007945 */ /* 0x000fe60003800000 */
[----:B------:R-:W-:-:S04]  /*6c10*/  FMUL R16, R16, UR22 ;  /* 0x0000001610107c20 */ /* 0x000fc80008400000 */
[----:B--2---:R-:W-:-:S05]  /*6c20*/  FFMA R16, R18, UR11, R16 ;  /* 0x0000000b12107c23 */ /* 0x004fca0008000010 */
[----:B------:R-:W-:-:S05]  /*6c30*/  F2FP.BF16.F32.PACK_AB R16, RZ, R16 ;  /* 0x00000010ff10723e */ /* 0x000fca00000010ff */
[----:B------:R1:W-:Y:S01]  /*6c40*/  @P2 STG.E.U16 desc[UR20][R2.64+0x10], R16 ;  /* 0x0000101002002986 */ /* 0x0003e2000c101514 */
[----:B------:R-:W-:-:S13]  /*6c50*/  ISETP.GT.AND P2, PT, R0, 0x9, P0 ;  /* 0x000000090000780c */ /* 0x000fda0000744270 */
[----:B-1----:R-:W-:Y:S05]  /*6c60*/  @!P2 BRA `(.L_x_33) ;  /* 0x000000000004a947 */ /* 0x002fea0003800000 */
[----:B------:R1:W5:Y:S02]  /*6c70*/  LDG.E.LTC128B.U16 R15, desc[UR20][R8.64+0x12] ;  /* 0x00001214080f7981 */ /* 0x000364000c1e1520 */
.L_x_33:
[----:B------:R-:W-:Y:S05]  /*6c80*/  BSYNC B0 ;  /* 0x0000000000007941 */ /* 0x000fea0003800000 */
.L_x_32:
[----:B------:R-:W2:Y:S01]  /*6c90*/  LDL.LU R18, [R1+0x14] ;  /* 0x0000140001127983 */ /* 0x000ea20000300800 */
[----:B-----5:R-:W-:Y:S01]  /*6ca0*/  IMAD.U32 R16, R15, 0x10000, RZ ;  /* 0x000100000f107824 */ /* 0x020fe200078e00ff */
[----:B------:R-:W-:Y:S01]  /*6cb0*/  ISETP.GT.AND P3, PT, R0, 0x8, P1 ;  /* 0x000000080000780c */ /* 0x000fe20000f64270 */
[----:B------:R-:W-:Y:S02]  /*6cc0*/  BSSY B0, `(.L_x_34) ;  /* 0x0000007000007945 */ /* 0x000fe40003800000 */
[----:B------:R-:W-:-:S04]  /*6cd0*/  FMUL R16, R16, UR22 ;  /* 0x0000001610107c20 */ /* 0x000fc80008400000 */
[----:B--2---:R-:W-:-:S05]  /*6ce0*/  FFMA R16, R18, UR11, R16 ;  /* 0x0000000b12107c23 */ /* 0x004fca0008000010 */
[----:B------:R-:W-:-:S05]  /*6cf0*/  F2FP.BF16.F32.PACK_AB R16, RZ, R16 ;  /* 0x00000010ff10723e */ /* 0x000fca00000010ff */
[----:B------:R2:W-:Y:S01]  /*6d00*/  @P2 STG.E.U16 desc[UR20][R2.64+0x12], R16 ;  /* 0x0000121002002986 */ /* 0x0005e2000c101514 */
[----:B------:R-:W-:Y:S05]  /*6d10*/  @!P3 BRA `(.L_x_35) ;  /* 0x000000000004b947 */ /* 0x000fea0003800000 */
[----:B------:R0:W5:Y:S02]  /*6d20*/  LDG.E.LTC128B.U16 R15, desc[UR20][R6.64+0x10] ;  /* 0x00001014060f7981 */ /* 0x000164000c1e1520 */
.L_x_35:
[----:B------:R-:W-:Y:S05]  /*6d30*/  BSYNC B0 ;  /* 0x0000000000007941 */ /* 0x000fea0003800000 */
.L_x_34:
[----:B------:R-:W3:Y:S01]  /*6d40*/  LDL.LU R18, [R1+0x18] ;  /* 0x0000180001127983 */ /* 0x000ee20000300800 */
[----:B--2--5:R-:W-:Y:S01]  /*6d50*/  IMAD.U32 R16, R15, 0x10000, RZ ;  /* 0x000100000f107824 */ /* 0x024fe200078e00ff */
[----:B------:R-:W-:Y:S01]  /*6d60*/  ISETP.GT.AND P2, PT, R0, 0x9, P1 ;  /* 0x000000090000780c */ /* 0x000fe20000f44270 */
[----:B------:R-:W-:Y:S02]  /*6d70*/  BSSY B0, `(.L_x_36) ;  /* 0x0000007000007945 */ /* 0x000fe40003800000 */
[----:B------:R-:W-:-:S04]  /*6d80*/  FMUL R16, R16, UR22 ;  /* 0x0000001610107c20 */ /* 0x000fc80008400000 */
[----:B---3--:R-:W-:-:S05]  /*6d90*/  FFMA R16, R18, UR11, R16 ;  /* 0x0000000b12107c23 */ /* 0x008fca0008000010 */
[----:B------:R-:W-:-:S05]  /*6da0*/  F2FP.BF16.F32.PACK_AB R16, RZ, R16 ;  /* 0x00000010ff10723e */ /* 0x000fca00000010ff */
[----:B------:R2:W-:Y:S01]  /*6db0*/  @P3 STG.E.U16 desc[UR20][R4.64+0x10], R16 ;  /* 0x0000101004003986 */ /* 0x0005e2000c101514 */
[----:B------:R-:W-:Y:S05]  /*6dc0*/  @!P2 BRA `(.L_x_37) ;  /* 0x000000000004a947 */ /* 0x000fea0003800000 */
[----:B------:R3:W5:Y:S02]  /*6dd0*/  LDG.E.LTC128B.U16 R15, desc[UR20][R6.64+0x12] ;  /* 0x00001214060f7981 */ /* 0x000764000c1e1520 */
.L_x_37:
[----:B------:R-:W-:Y:S05]  /*6de0*/  BSYNC B0 ;  /* 0x0000000000007941 */ /* 0x000fea0003800000 */
.L_x_36:
[----:B------:R-:W4:Y:S01]  /*6df0*/  LDL.LU R18, [R1+0x1c] ;  /* 0x00001c0001127983 */ /* 0x000f220000300800 */
[----:B--2--5:R-:W-:Y:S01]  /*6e00*/  IMAD.U32 R16, R15, 0x10000, RZ ;  /* 0x000100000f107824 */ /* 0x024fe200078e00ff */
[----:B------:R-:W-:Y:S01]  /*6e10*/  ISETP.GT.AND P3, PT, R0, 0x10, P0 ;  /* 0x000000100000780c */ /* 0x000fe20000764270 */
[----:B------:R-:W-:Y:S02]  /*6e20*/  BSSY B0, `(.L_x_38) ;  /* 0x0000007000007945 */ /* 0x000fe40003800000 */
[----:B------:R-:W-:-:S04]  /*6e30*/  FMUL R16, R16, UR22 ;  /* 0x0000001610107c20 */ /* 0x000fc80008400000 */
[----:B----4-:R-:W-:-:S05]  /*6e40*/  FFMA R16, R18, UR11, R16 ;  /* 0x0000000b12107c23 */ /* 0x010fca0008000010 */
[----:B------:R-:W-:-:S05]  /*6e50*/  F2FP.BF16.F32.PACK_AB R16, RZ, R16 ;  /* 0x00000010ff10723e */ /* 0x000fca00000010ff */
[----:B------:R2:W-:Y:S01]  /*6e60*/  @P2 STG.E.U16 desc[UR20][R4.64+0x12], R16 ;  /* 0x0000121004002986 */ /* 0x0005e2000c101514 */
[----:B------:R-:W-:Y:S05]  /*6e70*/  @!P3 BRA `(.L_x_39) ;  /* 0x000000000004b947 */ /* 0x000fea0003800000 */
[----:B------:R4:W5:Y:S02]  /*6e80*/  LDG.E.LTC128B.U16 R15, desc[UR20][R8.64+0x20] ;  /* 0x00002014080f7981 */ /* 0x000964000c1e1520 */
.L_x_39:
[----:B------:R-:W-:Y:S05]  /*6e90*/  BSYNC B0 ;  /* 0x0000000000007941 */ /* 0x000fea0003800000 */
.L_x_38:
        /* <DEDUP_REMOVED lines=10> */
.L_x_41:
[----:B------:R-:W-:Y:S05]  /*6f40*/  BSYNC B0 ;  /* 0x0000000000007941 */ /* 0x000fea0003800000 */
.L_x_40:
[----:B------:R-:W4:Y:S01]  /*6f50*/  LDL.LU R18, [R1+0x24] ;  /* 0x0000240001127983 */ /* 0x000f220000300800 */
[----:B--2--5:R-:W-:Y:S01]  /*6f60*/  SHF.L.U32 R16, R15, 0x10, RZ ;  /* 0x000000100f107819 */ /* 0x024fe200000006ff */
        /* <DEDUP_REMOVED lines=8> */
.L_x_43:
[----:B------:R-:W-:Y:S05]  /*6ff0*/  BSYNC B0 ;  /* 0x0000000000007941 */ /* 0x000fea0003800000 */
.L_x_42:
        /* <DEDUP_REMOVED lines=10> */
.L_x_45:
[----:B------:R-:W-:Y:S05]  /*70a0*/  BSYNC B0 ;  /* 0x0000000000007941 */ /* 0x000fea0003800000 */
.L_x_44:
        /* <DEDUP_REMOVED lines=10> */
.L_x_47:
[----:B------:R-:W-:Y:S05]  /*7150*/  BSYNC B0 ;  /* 0x0000000000007941 */ /* 0x000fea0003800000 */
.L_x_46:
        /* <DEDUP_REMOVED lines=10> */
.L_x_49:
[----:B------:R-:W-:Y:S05]  /*7200*/  BSYNC B0 ;  /* 0x0000000000007941 */ /* 0x000fea0003800000 */
.L_x_48:
        /* <DEDUP_REMOVED lines=10> */
.L_x_51:
[----:B------:R-:W-:Y:S05]  /*72b0*/  BSYNC B0 ;  /* 0x0000000000007941 */ /* 0x000fea0003800000 */
.L_x_50:
        /* <DEDUP_REMOVED lines=10> */
.L_x_53:
[----:B------:R-:W-:Y:S05]  /*7360*/  BSYNC B0 ;  /* 0x0000000000007941 */ /* 0x000fea0003800000 */
.L_x_52:
        /* <DEDUP_REMOVED lines=10> */
.L_x_55:
[----:B------:R-:W-:Y:S05]  /*7410*/  BSYNC B0 ;  /* 0x0000000000007941 */ /* 0x000fea0003800000 */
.L_x_54:
        /* <DEDUP_REMOVED lines=10> */
.L_x_57:
[----:B------:R-:W-:Y:S05]  /*74c0*/  BSYNC B0 ;  /* 0x0000000000007941 */ /* 0x000fea0003800000 */
.L_x_56:
        /* <DEDUP_REMOVED lines=10> */
.L_x_59:
[----:B------:R-:W-:Y:S05]  /*7570*/  BSYNC B0 ;  /* 0x0000000000007941 */ /* 0x000fea0003800000 */
.L_x_58:
        /* <DEDUP_REMOVED lines=10> */
.L_x_61:
[----:B------:R-:W-:Y:S05]  /*7620*/  BSYNC B0 ;  /* 0x0000000000007941 */ /* 0x000fea0003800000 */
.L_x_60:
        /* <DEDUP_REMOVED lines=10> */
.L_x_63:
[----:B------:R-:W-:Y:S05]  /*76d0*/  BSYNC B0 ;  /* 0x0000000000007941 */ /* 0x000fea0003800000 */
.L_x_62:
        /* <DEDUP_REMOVED lines=10> */
.L_x_65:
[----:B------:R-:W-:Y:S05]  /*7780*/  BSYNC B0 ;  /* 0x0000000000007941 */ /* 0x000fea0003800000 */
.L_x_64:
        /* <DEDUP_REMOVED lines=10> */
.L_x_67:
[----:B------:R-:W-:Y:S05]  /*7830*/  BSYNC B0 ;  /* 0x0000000000007941 */ /* 0x000fea0003800000 */
.L_x_66:
        /* <DEDUP_REMOVED lines=10> */
.L_x_69:
[----:B------:R-:W-:Y:S05]  /*78e0*/  BSYNC B0 ;  /* 0x0000000000007941 */ /* 0x000fea0003800000 */
.L_x_68:
        /* <DEDUP_REMOVED lines=10> */
.L_x_71:
[----:B------:R-:W-:Y:S05]  /*7990*/  BSYNC B0 ;  /* 0x0000000000007941 */ /* 0x000fea0003800000 */
.L_x_70:
        /* <DEDUP_REMOVED lines=10> */
.L_x_73:
[----:B------:R-:W-:Y:S05]  /*7a40*/  BSYNC B0 ;  /* 0x0000000000007941 */ /* 0x000fea0003800000 */
.L_x_72:
        /* <DEDUP_REMOVED lines=10> */
.L_x_75:
[----:B------:R-:W-:Y:S05]  /*7af0*/  BSYNC B0 ;  /* 0x0000000000007941 */ /* 0x000fea0003800000 */
.L_x_74:
        /* <DEDUP_REMOVED lines=10> */
.L_x_77:
[----:B------:R-:W-:Y:S05]  /*7ba0*/  BSYNC B0 ;  /* 0x0000000000007941 */ /* 0x000fea0003800000 */
.L_x_76:
        /* <DEDUP_REMOVED lines=10> */
.L_x_79:
[----:B------:R-:W-:Y:S05]  /*7c50*/  BSYNC B0 ;  /* 0x0000000000007941 */ /* 0x000fea0003800000 */
.L_x_78:
        /* <DEDUP_REMOVED lines=10> */
.L_x_81:
[----:B------:R-:W-:Y:S05]  /*7d00*/  BSYNC B0 ;  /* 0x0000000000007941 */ /* 0x000fea0003800000 */
.L_x_80:
        /* <DEDUP_REMOVED lines=10> */
.L_x_83:
[----:B------:R-:W-:Y:S05]  /*7db0*/  BSYNC B0 ;  /* 0x0000000000007941 */ /* 0x000fea0003800000 */
.L_x_82:
        /* <DEDUP_REMOVED lines=10> */
.L_x_85:
[----:B------:R-:W-:Y:S05]  /*7e60*/  BSYNC B0 ;  /* 0x0000000000007941 */ /* 0x000fea0003800000 */
.L_x_84:
        /* <DEDUP_REMOVED lines=10> */
.L_x_87:
[----:B------:R-:W-:Y:S05]  /*7f10*/  BSYNC B0 ;  /* 0x0000000000007941 */ /* 0x000fea0003800000 */
.L_x_86:
        /* <DEDUP_REMOVED lines=10> */
.L_x_89:
[----:B------:R-:W-:Y:S05]  /*7fc0*/  BSYNC B0 ;  /* 0x0000000000007941 */ /* 0x000fea0003800000 */
.L_x_88:
        /* <DEDUP_REMOVED lines=10> */
.L_x_91:
[----:B------:R-:W-:Y:S05]  /*8070*/  BSYNC B0 ;  /* 0x0000000000007941 */ /* 0x000fea0003800000 */
.L_x_90:
        /* <DEDUP_REMOVED lines=10> */
.L_x_93:
[----:B------:R-:W-:Y:S05]  /*8120*/  BSYNC B0 ;  /* 0x0000000000007941 */ /* 0x000fea0003800000 */
.L_x_92:
        /* <DEDUP_REMOVED lines=10> */
.L_x_95:
[----:B------:R-:W-:Y:S05]  /*81d0*/  BSYNC B0 ;  /* 0x0000000000007941 */ /* 0x000fea0003800000 */
.L_x_94:
        /* <DEDUP_REMOVED lines=10> */
.L_x_97:
[----:B------:R-:W-:Y:S05]  /*8280*/  BSYNC B0 ;  /* 0x0000000000007941 */ /* 0x000fea0003800000 */
.L_x_96:
        /* <DEDUP_REMOVED lines=10> */
.L_x_99:
[----:B------:R-:W-:Y:S05]  /*8330*/  BSYNC B0 ;  /* 0x0000000000007941 */ /* 0x000fea0003800000 */
.L_x_98:
        /* <DEDUP_REMOVED lines=10> */
.L_x_101:
[----:B------:R-:W-:Y:S05]  /*83e0*/  BSYNC B0 ;  /* 0x0000000000007941 */ /* 0x000fea0003800000 */
.L_x_100:
        /* <DEDUP_REMOVED lines=10> */
.L_x_103:
[----:B------:R-:W-:Y:S05]  /*8490*/  BSYNC B0 ;  /* 0x0000000000007941 */ /* 0x000fea0003800000 */
.L_x_102:
        /* <DEDUP_REMOVED lines=10> */
.L_x_105:
[----:B------:R-:W-:Y:S05]  /*8540*/  BSYNC B0 ;  /* 0x0000000000007941 */ /* 0x000fea0003800000 */
.L_x_104:
        /* <DEDUP_REMOVED lines=10> */
.L_x_107:
[----:B------:R-:W-:Y:S05]  /*85f0*/  BSYNC B0 ;  /* 0x0000000000007941 */ /* 0x000fea0003800000 */
.L_x_106:
        /* <DEDUP_REMOVED lines=10> */
.L_x_109:
[----:B------:R-:W-:Y:S05]  /*86a0*/  BSYNC B0 ;  /* 0x0000000000007941 */ /* 0x000fea0003800000 */
.L_x_108:
        /* <DEDUP_REMOVED lines=10> */
.L_x_111:
[----:B------:R-:W-:Y:S05]  /*8750*/  BSYNC B0 ;  /* 0x0000000000007941 */ /* 0x000fea0003800000 */
.L_x_110:
        /* <DEDUP_REMOVED lines=10> */
.L_x_113:
[----:B------:R-:W-:Y:S05]  /*8800*/  BSYNC B0 ;  /* 0x0000000000007941 */ /* 0x000fea0003800000 */
.L_x_112:
        /* <DEDUP_REMOVED lines=10> */
.L_x_115:
[----:B------:R-:W-:Y:S05]  /*88b0*/  BSYNC B0 ;  /* 0x0000000000007941 */ /* 0x000fea0003800000 */
.L_x_114:
        /* <DEDUP_REMOVED lines=10> */
.L_x_117:
[----:B------:R-:W-:Y:S05]  /*8960*/  BSYNC B0 ;  /* 0x0000000000007941 */ /* 0x000fea0003800000 */
.L_x_116:
        /* <DEDUP_REMOVED lines=10> */
.L_x_119:
[----:B------:R-:W-:Y:S05]  /*8a10*/  BSYNC B0 ;  /* 0x0000000000007941 */ /* 0x000fea0003800000 */
.L_x_118:
        /* <DEDUP_REMOVED lines=10> */
.L_x_121:
[----:B------:R-:W-:Y:S05]  /*8ac0*/  BSYNC B0 ;  /* 0x0000000000007941 */ /* 0x000fea0003800000 */
.L_x_120:
        /* <DEDUP_REMOVED lines=10> */
.L_x_123:
[----:B------:R-:W-:Y:S05]  /*8b70*/  BSYNC B0 ;  /* 0x0000000000007941 */ /* 0x000fea0003800000 */
.L_x_122:
        /* <DEDUP_REMOVED lines=10> */
.L_x_125:
[----:B------:R-:W-:Y:S05]  /*8c20*/  BSYNC B0 ;  /* 0x0000000000007941 */ /* 0x000fea0003800000 */
.L_x_124:
        /* <DEDUP_REMOVED lines=10> */
.L_x_127:
[----:B------:R-:W-:Y:S05]  /*8cd0*/  BSYNC B0 ;  /* 0x0000000000007941 */ /* 0x000fea0003800000 */
.L_x_126:
        /* <DEDUP_REMOVED lines=10> */
.L_x_129:
[----:B------:R-:W-:Y:S05]  /*8d80*/  BSYNC B0 ;  /* 0x0000000000007941 */ /* 0x000fea0003800000 */
.L_x_128:
        /* <DEDUP_REMOVED lines=10> */
.L_x_131:
[----:B------:R-:W-:Y:S05]  /*8e30*/  BSYNC B0 ;  /* 0x0000000000007941 */ /* 0x000fea0003800000 */
.L_x_130:
        /* <DEDUP_REMOVED lines=10> */
.L_x_133:
[----:B------:R-:W-:Y:S05]  /*8ee0*/  BSYNC B0 ;  /* 0x0000000000007941 */ /* 0x000fea0003800000 */
.L_x_132:
        /* <DEDUP_REMOVED lines=10> */
.L_x_135:
[----:B------:R-:W-:Y:S05]  /*8f90*/  BSYNC B0 ;  /* 0x0000000000007941 */ /* 0x000fea0003800000 */
.L_x_134:
        /* <DEDUP_REMOVED lines=10> */
.L_x_137:
[----:B------:R-:W-:Y:S05]  /*9040*/  BSYNC B0 ;  /* 0x0000000000007941 */ /* 0x000fea0003800000 */
.L_x_136:
        /* <DEDUP_REMOVED lines=10> */
.L_x_139:
[----:B------:R-:W-:Y:S05]  /*90f0*/  BSYNC B0 ;  /* 0x0000000000007941 */ /* 0x000fea0003800000 */
.L_x_138:
        /* <DEDUP_REMOVED lines=10> */
.L_x_141:
[----:B------:R-:W-:Y:S05]  /*91a0*/  BSYNC B0 ;  /* 0x0000000000007941 */ /* 0x000fea0003800000 */
.L_x_140:
        /* <DEDUP_REMOVED lines=10> */
.L_x_143:
[----:B------:R-:W-:Y:S05]  /*9250*/  BSYNC B0 ;  /* 0x0000000000007941 */ /* 0x000fea0003800000 */
.L_x_142:
        /* <DEDUP_REMOVED lines=10> */
.L_x_145:
[----:B------:R-:W-:Y:S05]  /*9300*/  BSYNC B0 ;  /* 0x0000000000007941 */ /* 0x000fea0003800000 */
.L_x_144:
[----:B-1-34-:R-:W3:Y:S01]  /*9310*/  LDL.LU R9, [R1+0xf4] ;  /* 0x0000f40001097983 */ /* 0x01aee20000300800 */
[----:B-----5:R-:W-:Y:S01]  /*9320*/  IMAD.U32 R8, R15, 0x10000, RZ ;  /* 0x000100000f087824 */ /* 0x020fe200078e00ff */
        /* <DEDUP_REMOVED lines=8> */
.L_x_147:
[----:B------:R-:W-:Y:S05]  /*93b0*/  BSYNC B0 ;  /* 0x0000000000007941 */ /* 0x000fea0003800000 */
.L_x_146:
[----:B------:R-:W4:Y:S01]  /*93c0*/  LDL.LU R9, [R1+0xf8] ;  /* 0x0000f80001097983 */ /* 0x000f220000300800 */
[----:B-1---5:R-:W-:Y:S01]  /*93d0*/  IMAD.U32 R8, R15, 0x10000, RZ ;  /* 0x000100000f087824 */ /* 0x022fe200078e00ff */
[----:B------:R-:W-:Y:S01]  /*93e0*/  ISETP.GT.AND P1, PT, R0, 0x79, P1 ;  /* 0x000000790000780c */ /* 0x000fe20000f24270 */
[----:B------:R-:W-:Y:S01]  /*93f0*/  BSSY B0, `(.L_x_148) ;  /* 0x0000008000007945 */ /* 0x000fe20003800000 */
[----:B------:R-:W-:Y:S01]  /*9400*/  IADD3 R18, P0, R12, 0x40, RZ ;  /* 0x000000400c127810 */ /* 0x000fe20007f1e0ff */
[----:B------:R-:W-:-:S04]  /*9410*/  FMUL R8, R8, UR22 ;  /* 0x0000001608087c20 */ /* 0x000fc80008400000 */
[----:B----4-:R-:W-:-:S05]  /*9420*/  FFMA R8, R9, UR11, R8 ;  /* 0x0000000b09087c23 */ /* 0x010fca0008000008 */
[----:B------:R-:W-:-:S05]  /*9430*/  F2FP.BF16.F32.PACK_AB R8, RZ, R8 ;  /* 0x00000008ff08723e */ /* 0x000fca00000010ff */
[----:B------:R1:W-:Y:S01]  /*9440*/  @P2 STG.E.U16 desc[UR20][R4.64+0xf0], R8 ;  /* 0x0000f00804002986 */ /* 0x0003e2000c101514 */
[----:B------:R-:W-:Y:S05]  /*9450*/  @!P1 BRA `(.L_x_149) ;  /* 0x0000000000049947 */ /* 0x000fea0003800000 */
[----:B------:R4:W5:Y:S02]  /*9460*/  LDG.E.LTC128B.U16 R15, desc[UR20][R6.64+0xf2] ;  /* 0x0000f214060f7981 */ /* 0x000964000c1e1520 */
.L_x_149:
[----:B------:R-:W-:Y:S05]  /*9470*/  BSYNC B0 ;  /* 0x0000000000007941 */ /* 0x000fea0003800000 */
.L_x_148:
[----:B-1----:R-:W2:Y:S01]  /*9480*/  LDL.LU R8, [R1+0xfc] ;  /* 0x0000fc0001087983 */ /* 0x002ea20000300800 */
[----:B0--345:R-:W-:Y:S01]  /*9490*/  SHF.L.U32 R6, R15, 0x10, RZ ;  /* 0x000000100f067819 */ /* 0x039fe200000006ff */
[----:B------:R-:W-:Y:S01]  /*94a0*/  IMAD.X R7, RZ, RZ, R13, P0 ;  /* 0x000000ffff077224 */ /* 0x000fe200000e060d */
[----:B------:R-:W-:-:S03]  /*94b0*/  ISETP.GT.AND P0, PT, R14, 0x40, PT ;  /* 0x000000400e00780c */ /* 0x000fc60003f04270 */
[----:B------:R-:W-:Y:S01]  /*94c0*/  FMUL R6, R6, UR22 ;  /* 0x0000001606067c20 */ /* 0x000fe20008400000 */
[----:B------:R-:W-:Y:S01]  /*94d0*/  IMAD R7, R7, UR16, RZ ;  /* 0x0000001007077c24 */ /* 0x000fe2000f8e02ff */
[----:B------:R-:W-:-:S03]  /*94e0*/  ISETP.GT.AND P3, PT, R0, RZ, P0 ;  /* 0x000000ff0000720c */ /* 0x000fc60000764270 */
[----:B------:R-:W-:Y:S02]  /*94f0*/  IMAD R19, R18, UR17, R7 ;  /* 0x0000001112137c24 */ /* 0x000fe4000f8e0207 */
[----:B--2---:R-:W-:Y:S01]  /*9500*/  FFMA R6, R8, UR11, R6 ;  /* 0x0000000b08067c23 */ /* 0x004fe20008000006 */
[----:B------:R-:W-:-:S04]  /*9510*/  IMAD.WIDE.U32 R8, R18, UR16, R10 ;  /* 0x0000001012087c25 */ /* 0x000fc8000f8e000a */
[----:B------:R-:W-:Y:S01]  /*9520*/  F2FP.BF16.F32.PACK_AB R16, RZ, R6 ;  /* 0x00000006ff10723e */ /* 0x000fe200000010ff */
[----:B------:R-:W-:Y:S01]  /*9530*/  IMAD.IADD R7, R9, 0x1, R19 ;  /* 0x0000000109077824 */ /* 0x000fe200078e0213 */
[----:B------:R-:W-:-:S03]  /*9540*/  LEA R6, P2, R8, UR18, 0x1 ;  /* 0x0000001208067c11 */ /* 0x000fc6000f8408ff */
[----:B------:R0:W-:Y:S01]  /*9550*/  @P1 STG.E.U16 desc[UR20][R4.64+0xf2], R16 ;  /* 0x0000f21004001986 */ /* 0x0001e2000c101514 */
[----:B------:R-:W-:-:S05]  /*9560*/  LEA.HI.X R7, R8, UR19, R7, 0x1, P2 ;  /* 0x0000001308077c11 */ /* 0x000fca00090f0c07 */
[----:B------:R-:W2:Y:S01]  /*9570*/  @P3 LDG.E.LTC128B.U16 R15, desc[UR20][R6.64] ;  /* 0x00000014060f3981 */ /* 0x000ea2000c1e1520 */
[----:B------:R-:W-:Y:S01]  /*9580*/  USHF.L.U32 UR6, UR14, 0x6, URZ ;  /* 0x000000060e067899 */ /* 0x000fe2000800063f */
[----:B------:R-:W-:Y:S01]  /*9590*/  ISETP.GT.AND P2, PT, R0, 0x1, P0 ;  /* 0x000000010000780c */ /* 0x000fe20000744270 */
[----:B------:R-:W-:Y:S01]  /*95a0*/  USHF.L.U64.HI UR4, UR14, 0x6, UR15 ;  /* 0x000000060e047899 */ /* 0x000fe2000801020f */
[----:B------:R-:W-:Y:S01]  /*95b0*/  BSSY B0, `(.L_x_150) ;  /* 0x000000c000007945 */ /* 0x000fe20003800000 */
[----:B------:R-:W-:Y:S02]  /*95c0*/  USHF.L.U32 UR7, UR6, 0x1, URZ ;  /* 0x0000000106077899 */ /* 0x000fe4000800063f */
[----:B------:R-:W-:Y:S01]  /*95d0*/  USHF.L.U64.HI UR4, UR6, 0x1, UR4 ;  /* 0x0000000106047899 */ /* 0x000fe20008010204 */
[----:B--2---:R-:W-:-:S04]  /*95e0*/  IMAD.U32 R8, R15, 0x10000, RZ ;  /* 0x000100000f087824 */ /* 0x004fc800078e00ff */
[----:B------:R-:W-:Y:S01]  /*95f0*/  FMUL R9, R8, UR22 ;  /* 0x0000001608097c20 */ /* 0x000fe20008400000 */
[----:B------:R-:W-:-:S03]  /*9600*/  IADD3 R8, P1, R2, UR7, RZ ;  /* 0x0000000702087c10 */ /* 0x000fc6000ff3e0ff */
[----:B------:R-:W-:-:S05]  /*9610*/  FFMA R9, R152, UR11, R9 ;  /* 0x0000000b98097c23 */ /* 0x000fca0008000009 */
[----:B0-----:R-:W-:Y:S02]  /*9620*/  F2FP.BF16.F32.PACK_AB R5, RZ, R9 ;  /* 0x00000009ff05723e */ /* 0x001fe400000010ff */
[----:B------:R-:W-:-:S05]  /*9630*/  IADD3.X R9, R3, UR4, RZ, P1, !PT ;  /* 0x0000000403097c10 */ /* 0x000fca0008ffe4ff */
[----:B------:R0:W-:Y:S01]  /*9640*/  @P3 STG.E.U16 desc[UR20][R8.64], R5 ;  /* 0x0000000508003986 */ /* 0x0001e2000c101514 */
[----:B------:R-:W-:Y:S05]  /*9650*/  @!P2 BRA `(.L_x_151) ;  /* 0x000000000004a947 */ /* 0x000fea0003800000 */
[----:B------:R1:W5:Y:S02]  /*9660*/  LDG.E.LTC128B.U16 R15, desc[UR20][R6.64+0x2] ;  /* 0x00000214060f7981 */ /* 0x000364000c1e1520 */
.L_x_151:
[----:B------:R-:W-:Y:S05]  /*9670*/  BSYNC B0 ;  /* 0x0000000000007941 */ /* 0x000fea0003800000 */
.L_x_150:
[----:B-----5:R-:W-:Y:S01]  /*9680*/  IMAD.U32 R16, R15, 0x10000, RZ ;  /* 0x000100000f107824 */ /* 0x020fe200078e00ff */
[----:B------:R-:W-:Y:S01]  /*9690*/  ISETP.GT.AND P1, PT, R14, 0x48, PT ;  /* 0x000000480e00780c */ /* 0x000fe20003f24270 */
[----:B0-----:R-:W-:Y:S01]  /*96a0*/  IMAD.WIDE.U32 R4, R18, R17, UR12 ;  /* 0x0000000c12047e25 */ /* 0x001fe2000f8e0011 */
[----:B------:R-:W-:Y:S03]  /*96b0*/  BSSY B0, `(.L_x_152) ;  /* 0x000000c000007945 */ /* 0x000fe60003800000 */
[----:B------:R-:W-:Y:S01]  /*96c0*/  FMUL R16, R16, UR22 ;  /* 0x0000001610107c20 */ /* 0x000fe20008400000 */
[----:B------:R-:W-:-:S03]  /*96d0*/  IADD3 R18, P3, R10, R4, RZ ;  /* 0x000000040a127210 */ /* 0x000fc60007f7e0ff */
[----:B------:R-:W-:Y:S01]  /*96e0*/  FFMA R16, R153, UR11, R16 ;  /* 0x0000000b99107c23 */ /* 0x000fe20008000010 */
[----:B------:R-:W-:-:S04]  /*96f0*/  IADD3.X R5, R11, R19, R5, P3, !PT ;  /* 0x000000130b057210 */ /* 0x000fc80001ffe405 */
[----:B------:R-:W-:Y:S02]  /*9700*/  F2FP.BF16.F32.PACK_AB R16, RZ, R16 ;  /* 0x00000010ff10723e */ /* 0x000fe400000010ff */
[----:B------:R-:W-:Y:S02]  /*9710*/  ISETP.GT.AND P3, PT, R0, RZ, P1 ;  /* 0x000000ff0000720c */ /* 0x000fe40000f64270 */
[C---:B------:R-:W-:Y:S01]  /*9720*/  LEA R4, P4, R18.reuse, UR18, 0x1 ;  /* 0x0000001212047c11 */ /* 0x040fe2000f8808ff */
[----:B------:R0:W-:Y:S03]  /*9730*/  @P2 STG.E.U16 desc[UR20][R8.64+0x2], R16 ;  /* 0x0000021008002986 */ /* 0x0001e6000c101514 */
[----:B------:R-:W-:-:S07]  /*9740*/  LEA.HI.X R5, R18, UR19, R5, 0x1, P4 ;  /* 0x0000001312057c11 */ /* 0x000fce000a0f0c05 */
[----:B------:R-:W-:Y:S05]  /*9750*/  @!P3 BRA `(.L_x_153) ;  /* 0x000000000004b947 */ /* 0x000fea0003800000 */
[----:B------:R2:W5:Y:S02]  /*9760*/  LDG.E.LTC128B.U16 R15, desc[UR20][R4.64] ;  /* 0x00000014040f7981 */ /* 0x000564000c1e1520 */
.L_x_153:
[----:B------:R-:W-:Y:S05]  /*9770*/  BSYNC B0 ;  /* 0x0000000000007941 */ /* 0x000fea0003800000 */
.L_x_152:
[----:B0----5:R-:W-:Y:S01]  /*9780*/  IMAD.U32 R16, R15, 0x10000, RZ ;  /* 0x000100000f107824 */ /* 0x021fe200078e00ff */
[----:B------:R-:W-:Y:S01]  /*9790*/  IADD3 R18, P4, R8, UR8, RZ ;  /* 0x0000000808127c10 */ /* 0x000fe2000ff9e0ff */
[----:B------:R-:W-:Y:S01]  /*97a0*/  BSSY B0, `(.L_x_154) ;  /* 0x0000009000007945 */ /* 0x000fe20003800000 */
[----:B------:R-:W-:Y:S01]  /*97b0*/  ISETP.GT.AND P2, PT, R0, 0x1, P1 ;  /* 0x000000010000780c */ /* 0x000fe20000f44270 */
[----:B------:R-:W-:-:S04]  /*97c0*/  FMUL R19, R16, UR22 ;  /* 0x0000001610137c20 */ /* 0x000fc80008400000 */
[----:B------:R-:W-:-:S05]  /*97d0*/  FFMA R19, R154, UR11, R19 ;  /* 0x0000000b9a137c23 */ /* 0x000fca0008000013 */
[----:B------:R-:W-:Y:S02]  /*97e0*/  F2FP.BF16.F32.PACK_AB R16, RZ, R19 ;  /* 0x00000013ff10723e */ /* 0x000fe400000010ff */
[----:B------:R-:W-:-:S05]  /*97f0*/  IADD3.X R19, R9, UR5, RZ, P4, !PT ;  /* 0x0000000509137c10 */ /* 0x000fca000a7fe4ff */
[----:B------:R0:W-:Y:S01]  /*9800*/  @P3 STG.E.U16 desc[UR20][R18.64], R16 ;  /* 0x0000001012003986 */ /* 0x0001e2000c101514 */
[----:B------:R-:W-:Y:S05]  /*9810*/  @!P2 BRA `(.L_x_155) ;  /* 0x000000000004a947 */ /* 0x000fea0003800000 */
[----:B------:R3:W5:Y:S02]  /*9820*/  LDG.E.LTC128B.U16 R15, desc[UR20][R4.64+0x2] ;  /* 0x00000214040f7981 */ /* 0x000764000c1e1520 */
.L_x_155:
[----:B------:R-:W-:Y:S05]  /*9830*/  BSYNC B0 ;  /* 0x0000000000007941 */ /* 0x000fea0003800000 */
.L_x_154:
[----:B0----5:R-:W-:Y:S01]  /*9840*/  SHF.L.U32 R16, R15, 0x10, RZ ;  /* 0x000000100f107819 */ /* 0x021fe200000006ff */
[----:B------:R-:W-:Y:S01]  /*9850*/  BSSY B0, `(.L_x_156) ;  /* 0x0000008000007945 */ /* 0x000fe20003800000 */
[----:B------:R-:W-:-:S03]  /*9860*/  ISETP.GT.AND P3, PT, R0, 0x8, P0 ;  /* 0x000000080000780c */ /* 0x000fc60000764270 */
[----:B------:R-:W-:-:S04]  /*9870*/  FMUL R16, R16, UR22 ;  /* 0x0000001610107c20 */ /* 0x000fc80008400000 */
[----:B------:R-:W-:-:S05]  /*9880*/  FFMA R16, R155, UR11, R16 ;  /* 0x0000000b9b107c23 */ /* 0x000fca0008000010 */
[----:B------:R-:W-:-:S05]  /*9890*/  F2FP.BF16.F32.PACK_AB R16, RZ, R16 ;  /* 0x00000010ff10723e */ /* 0x000fca00000010ff */
[----:B------:R0:W-:Y:S01]  /*98a0*/  @P2 STG.E.U16 desc[UR20][R18.64+0x2], R16 ;  /* 0x0000021012002986 */ /* 0x0001e2000c101514 */
[----:B------:R-:W-:Y:S05]  /*98b0*/  @!P3 BRA `(.L_x_157) ;  /* 0x000000000004b947 */ /* 0x000fea0003800000 */
[----:B------:R4:W5:Y:S02]  /*98c0*/  LDG.E.LTC128B.U16 R15, desc[UR20][R6.64+0x10] ;  /* 0x00001014060f7981 */ /* 0x000964000c1e1520 */
.L_x_157:
[----:B------:R-:W-:Y:S05]  /*98d0*/  BSYNC B0 ;  /* 0x0000000000007941 */ /* 0x000fea0003800000 */
.L_x_156:
[----:B0----5:R-:W-:Y:S01]  /*98e0*/  IMAD.U32 R16, R15, 0x10000, RZ ;  /* 0x000100000f107824 */ /* 0x021fe200078e00ff */
[----:B------:R-:W-:Y:S01]  /*98f0*/  ISETP.GT.AND P2, PT, R0, 0x9, P0 ;  /* 0x000000090000780c */ /* 0x000fe20000744270 */
[----:B------:R-:W-:Y:S02]  /*9900*/  BSSY B0, `(.L_x_158) ;  /* 0x0000007000007945 */ /* 0x000fe40003800000 */
[----:B------:R-:W-:-:S04]  /*9910*/  FMUL R19, R16, UR22 ;  /* 0x0000001610137c20 */ /* 0x000fc80008400000 */
[----:B------:R-:W-:-:S05]  /*9920*/  FFMA R19, R156, UR11, R19 ;  /* 0x0000000b9c137c23 */ /* 0x000fca0008000013 */
[----:B------:R-:W-:-:S05]  /*9930*/  F2FP.BF16.F32.PACK_AB R19, RZ, R19 ;  /* 0x00000013ff13723e */ /* 0x000fca00000010ff */
[----:B------:R0:W-:Y:S01]  /*9940*/  @P3 STG.E.U16 desc[UR20][R8.64+0x10], R19 ;  /* 0x0000101308003986 */ /* 0x0001e2000c101514 */
[----:B------:R-:W-:Y:S05]  /*9950*/  @!P2 BRA `(.L_x_159) ;  /* 0x000000000004a947 */ /* 0x000fea0003800000 */
[----:B------:R0:W5:Y:S02]  /*9960*/  LDG.E.LTC128B.U16 R15, desc[UR20][R6.64+0x12] ;  /* 0x00001214060f7981 */ /* 0x000164000c1e1520 */
.L_x_159:
[----:B------:R-:W-:Y:S05]  /*9970*/  BSYNC B0 ;  /* 0x0000000000007941 */ /* 0x000fea0003800000 */
.L_x_158:
[----:B-----5:R-:W-:Y:S01]  /*9980*/  IMAD.U32 R16, R15, 0x10000, RZ ;  /* 0x000100000f107824 */ /* 0x020fe200078e00ff */
        /* <DEDUP_REMOVED lines=8> */
.L_x_161:
[----:B------:R-:W-:Y:S05]  /*9a10*/  BSYNC B0 ;  /* 0x0000000000007941 */ /* 0x000fea0003800000 */
.L_x_160:
[----:B0----5:R-:W-:Y:S01]  /*9a20*/  IMAD.U32 R16, R15, 0x10000, RZ ;  /* 0x000100000f107824 */ /* 0x021fe200078e00ff */
[----:B------:R-:W-:Y:S01]  /*9a30*/  ISETP.GT.AND P2, PT, R0, 0x9, P1 ;  /* 0x000000090000780c */ /* 0x000fe20000f44270 */
[----:B------:R-:W-:Y:S01]  /*9a40*/  IMAD.U32 R21, RZ, RZ, UR8 ;  /* 0x00000008ff157e24 */ /* 0x000fe2000f8e00ff */
[----:B------:R-:W-:Y:S01]  /*9a50*/  BSSY B0, `(.L_x_162) ;  /* 0x000000a000007945 */ /* 0x000fe20003800000 */
[----:B------:R-:W-:Y:S01]  /*9a60*/  FMUL R19, R16, UR22 ;  /* 0x0000001610137c20 */ /* 0x000fe20008400000 */
[----:B------:R-:W-:Y:S02]  /*9a70*/  IMAD.U32 R23, RZ, RZ, UR5 ;  /* 0x00000005ff177e24 */ /* 0x000fe4000f8e00ff */
[----:B------:R-:W-:Y:S01]  /*9a80*/  IADD3 R18, P4, P5, R21, UR7, R2 ;  /* 0x0000000715127c10 */ /* 0x000fe2000fd9e002 */
[----:B------:R-:W-:-:S05]  /*9a90*/  FFMA R19, R158, UR11, R19 ;  /* 0x0000000b9e137c23 */ /* 0x000fca0008000013 */
[----:B------:R-:W-:Y:S02]  /*9aa0*/  F2FP.BF16.F32.PACK_AB R16, RZ, R19 ;  /* 0x00000013ff10723e */ /* 0x000fe400000010ff */
[----:B------:R-:W-:-:S05]  /*9ab0*/  IADD3.X R19, R23, UR4, R3, P4, P5 ;  /* 0x0000000417137c10 */ /* 0x000fca000a7ea403 */
[----:B------:R0:W-:Y:S01]  /*9ac0*/  @P3 STG.E.U16 desc[UR20][R18.64+0x10], R16 ;  /* 0x0000101012003986 */ /* 0x0001e2000c101514 */
[----:B------:R-:W-:Y:S05]  /*9ad0*/  @!P2 BRA `(.L_x_163) ;  /* 0x000000000004a947 */ /* 0x000fea0003800000 */
[----:B------:R0:W5:Y:S02]  /*9ae0*/  LDG.E.LTC128B.U16 R15, desc[UR20][R4.64+0x12] ;  /* 0x00001214040f7981 */ /* 0x000164000c1e1520 */
.L_x_163:
[----:B------:R-:W-:Y:S05]  /*9af0*/  BSYNC B0 ;  /* 0x0000000000007941 */ /* 0x000fea0003800000 */
.L_x_162:
        /* <DEDUP_REMOVED lines=9> */
.L_x_165:
[----:B------:R-:W-:Y:S05]  /*9b90*/  BSYNC B0 ;  /* 0x0000000000007941 */ /* 0x000fea0003800000 */
.L_x_164:
        /* <DEDUP_REMOVED lines=9> */
.L_x_167:
[----:B------:R-:W-:Y:S05]  /*9c30*/  BSYNC B0 ;  /* 0x0000000000007941 */ /* 0x000fea0003800000 */
.L_x_166:
        /* <DEDUP_REMOVED lines=9> */
.L_x_169:
[----:B------:R-:W-:Y:S05]  /*9cd0*/  BSYNC B0 ;  /* 0x0000000000007941 */ /* 0x000fea0003800000 */
.L_x_168:
        /* <DEDUP_REMOVED lines=9> */
.L_x_171:
[----:B------:R-:W-:Y:S05]  /*9d70*/  BSYNC B0 ;  /* 0x0000000000007941 */ /* 0x000fea0003800000 */
.L_x_170:
        /* <DEDUP_REMOVED lines=9> */
.L_x_173:
[----:B------:R-:W-:Y:S05]  /*9e10*/  BSYNC B0 ;  /* 0x0000000000007941 */ /* 0x000fea0003800000 */
.L_x_172:
        /* <DEDUP_REMOVED lines=9> */
.L_x_175:
[----:B------:R-:W-:Y:S05]  /*9eb0*/  BSYNC B0 ;  /* 0x0000000000007941 */ /* 0x000fea0003800000 */
.L_x_174:
[----:B-----5:R-:W-:Y:S01]  /*9ec0*/  SHF.L.U32 R16, R15, 0x10, RZ ;  /* 0x000000100f107819 */ /* 0x020fe200000006ff */
        /* <DEDUP_REMOVED lines=8> */
.L_x_177:
[----:B------:R-:W-:Y:S05]  /*9f50*/  BSYNC B0 ;  /* 0x0000000000007941 */ /* 0x000fea0003800000 */
.L_x_176:
        /* <DEDUP_REMOVED lines=9> */
.L_x_179:
[----:B------:R-:W-:Y:S05]  /*9ff0*/  BSYNC B0 ;  /* 0x0000000000007941 */ /* 0x000fea0003800000 */
.L_x_178:
        /* <DEDUP_REMOVED lines=9> */
.L_x_181:
[----:B------:R-:W-:Y:S05]  /*a090*/  BSYNC B0 ;  /* 0x0000000000007941 */ /* 0x000fea0003800000 */
.L_x_180:
        /* <DEDUP_REMOVED lines=9> */
.L_x_183:
[----:B------:R-:W-:Y:S05]  /*a130*/  BSYNC B0 ;  /* 0x0000000000007941 */ /* 0x000fea0003800000 */
.L_x_182:
        /* <DEDUP_REMOVED lines=9> */
.L_x_185:
[----:B------:R-:W-:Y:S05]  /*a1d0*/  BSYNC B0 ;  /* 0x0000000000007941 */ /* 0x000fea0003800000 */
.L_x_184:
        /* <DEDUP_REMOVED lines=9> */
.L_x_187:
[----:B------:R-:W-:Y:S05]  /*a270*/  BSYNC B0 ;  /* 0x0000000000007941 */ /* 0x000fea0003800000 */
.L_x_186:
        /* <DEDUP_REMOVED lines=9> */
.L_x_189:
[----:B------:R-:W-:Y:S05]  /*a310*/  BSYNC B0 ;  /* 0x0000000000007941 */ /* 0x000fea0003800000 */
.L_x_188:
        /* <DEDUP_REMOVED lines=9> */
.L_x_191:
[----:B------:R-:W-:Y:S05]  /*a3b0*/  BSYNC B0 ;  /* 0x0000000000007941 */ /* 0x000fea0003800000 */
.L_x_190:
        /* <DEDUP_REMOVED lines=9> */
.L_x_193:
[----:B------:R-:W-:Y:S05]  /*a450*/  BSYNC B0 ;  /* 0x0000000000007941 */ /* 0x000fea0003800000 */
.L_x_192:
        /* <DEDUP_REMOVED lines=9> */
.L_x_195:
[----:B------:R-:W-:Y:S05]  /*a4f0*/  BSYNC B0 ;  /* 0x0000000000007941 */ /* 0x000fea0003800000 */
.L_x_194:
        /* <DEDUP_REMOVED lines=9> */
.L_x_197:
[----:B------:R-:W-:Y:S05]  /*a590*/  BSYNC B0 ;  /* 0x0000000000007941 */ /* 0x000fea0003800000 */
.L_x_196:
        /* <DEDUP_REMOVED lines=9> */
.L_x_199:
[----:B------:R-:W-:Y:S05]  /*a630*/  BSYNC B0 ;  /* 0x0000000000007941 */ /* 0x000fea0003800000 */
.L_x_198:
        /* <DEDUP_REMOVED lines=9> */
.L_x_201:
[----:B------:R-:W-:Y:S05]  /*a6d0*/  BSYNC B0 ;  /* 0x0000000000007941 */ /* 0x000fea0003800000 */
.L_x_200:
        /* <DEDUP_REMOVED lines=9> */
.L_x_203:
[----:B------:R-:W-:Y:S05]  /*a770*/  BSYNC B0 ;  /* 0x0000000000007941 */ /* 0x000fea0003800000 */
.L_x_202:
        /* <DEDUP_REMOVED lines=9> */
.L_x_205:
[----:B------:R-:W-:Y:S05]  /*a810*/  BSYNC B0 ;  /* 0x0000000000007941 */ /* 0x000fea0003800000 */
.L_x_204:
        /* <DEDUP_REMOVED lines=9> */
.L_x_207:
[----:B------:R-:W-:Y:S05]  /*a8b0*/  BSYNC B0 ;  /* 0x0000000000007941 */ /* 0x000fea0003800000 */
.L_x_206:
        /* <DEDUP_REMOVED lines=9> */
.L_x_209:
[----:B------:R-:W-:Y:S05]  /*a950*/  BSYNC B0 ;  /* 0x0000000000007941 */ /* 0x000fea0003800000 */
.L_x_208:
        /* <DEDUP_REMOVED lines=9> */
.L_x_211:
[----:B------:R-:W-:Y:S05]  /*a9f0*/  BSYNC B0 ;  /* 0x0000000000007941 */ /* 0x000fea0003800000 */
.L_x_210:
        /* <DEDUP_REMOVED lines=9> */
.L_x_213:
[----:B------:R-:W-:Y:S05]  /*aa90*/  BSYNC B0 ;  /* 0x0000000000007941 */ /* 0x000fea0003800000 */
.L_x_212:
        /* <DEDUP_REMOVED lines=9> */
.L_x_215:
[----:B------:R-:W-:Y:S05]  /*ab30*/  BSYNC B0 ;  /* 0x0000000000007941 */ /* 0x000fea0003800000 */
.L_x_214:
        /* <DEDUP_REMOVED lines=9> */
.L_x_217:
[----:B------:R-:W-:Y:S05]  /*abd0*/  BSYNC B0 ;  /* 0x0000000000007941 */ /* 0x000fea0003800000 */
.L_x_216:
        /* <DEDUP_REMOVED lines=9> */
.L_x_219:
[----:B------:R-:W-:Y:S05]  /*ac70*/  BSYNC B0 ;  /* 0x0000000000007941 */ /* 0x000fea0003800000 */
.L_x_218:
        /* <DEDUP_REMOVED lines=9> */
.L_x_221:
[----:B------:R-:W-:Y:S05]  /*ad10*/  BSYNC B0 ;  /* 0x0000000000007941 */ /* 0x000fea0003800000 */
.L_x_220:
        /* <DEDUP_REMOVED lines=9> */
.L_x_223:
[----:B------:R-:W-:Y:S05]  /*adb0*/  BSYNC B0 ;  /* 0x0000000000007941 */ /* 0x000fea0003800000 */
.L_x_222:
        /* <DEDUP_REMOVED lines=9> */
.L_x_225:
[----:B------:R-:W-:Y:S05]  /*ae50*/  BSYNC B0 ;  /* 0x0000000000007941 */ /* 0x000fea0003800000 */
.L_x_224:
        /* <DEDUP_REMOVED lines=9> */
.L_x_227:
[----:B------:R-:W-:Y:S05]  /*aef0*/  BSYNC B0 ;  /* 0x0000000000007941 */ /* 0x000fea0003800000 */
.L_x_226:
        /* <DEDUP_REMOVED lines=9> */
.L_x_229:
[----:B------:R-:W-:Y:S05]  /*af90*/  BSYNC B0 ;  /* 0x0000000000007941 */ /* 0x000fea0003800000 */
.L_x_228:
        /* <DEDUP_REMOVED lines=9> */
.L_x_231:
[----:B------:R-:W-:Y:S05]  /*b030*/  BSYNC B0 ;  /* 0x0000000000007941 */ /* 0x000fea0003800000 */
.L_x_230:
        /* <DEDUP_REMOVED lines=9> */
.L_x_233:
[----:B------:R-:W-:Y:S05]  /*b0d0*/  BSYNC B0 ;  /* 0x0000000000007941 */ /* 0x000fea0003800000 */
.L_x_232:
        /* <DEDUP_REMOVED lines=9> */
.L_x_235:
[----:B------:R-:W-:Y:S05]  /*b170*/  BSYNC B0 ;  /* 0x0000000000007941 */ /* 0x000fea0003800000 */
.L_x_234:
        /* <DEDUP_REMOVED lines=9> */
.L_x_237:
[----:B------:R-:W-:Y:S05]  /*b210*/  BSYNC B0 ;  /* 0x0000000000007941 */ /* 0x000fea0003800000 */
.L_x_236:
        /* <DEDUP_REMOVED lines=9> */
.L_x_239:
[----:B------:R-:W-:Y:S05]  /*b2b0*/  BSYNC B0 ;  /* 0x0000000000007941 */ /* 0x000fea0003800000 */
.L_x_238:
        /* <DEDUP_REMOVED lines=9> */
.L_x_241:
[----:B------:R-:W-:Y:S05]  /*b350*/  BSYNC B0 ;  /* 0x0000000000007941 */ /* 0x000fea0003800000 */
.L_x_240:
        /* <DEDUP_REMOVED lines=9> */
.L_x_243:
[----:B------:R-:W-:Y:S05]  /*b3f0*/  BSYNC B0 ;  /* 0x0000000000007941 */ /* 0x000fea0003800000 */
.L_x_242:
        /* <DEDUP_REMOVED lines=9> */
.L_x_245:
[----:B------:R-:W-:Y:S05]  /*b490*/  BSYNC B0 ;  /* 0x0000000000007941 */ /* 0x000fea0003800000 */
.L_x_244:
        /* <DEDUP_REMOVED lines=9> */
.L_x_247:
[----:B------:R-:W-:Y:S05]  /*b530*/  BSYNC B0 ;  /* 0x0000000000007941 */ /* 0x000fea0003800000 */
.L_x_246:
        /* <DEDUP_REMOVED lines=9> */
.L_x_249:
[----:B------:R-:W-:Y:S05]  /*b5d0*/  BSYNC B0 ;  /* 0x0000000000007941 */ /* 0x000fea0003800000 */
.L_x_248:
        /* <DEDUP_REMOVED lines=9> */
.L_x_251:
[----:B------:R-:W-:Y:S05]  /*b670*/  BSYNC B0 ;  /* 0x0000000000007941 */ /* 0x000fea0003800000 */
.L_x_250:
        /* <DEDUP_REMOVED lines=9> */
.L_x_253:
[----:B------:R-:W-:Y:S05]  /*b710*/  BSYNC B0 ;  /* 0x0000000000007941 */ /* 0x000fea0003800000 */
.L_x_252:
        /* <DEDUP_REMOVED lines=9> */
.L_x_255:
[----:B------:R-:W-:Y:S05]  /*b7b0*/  BSYNC B0 ;  /* 0x0000000000007941 */ /* 0x000fea0003800000 */
.L_x_254:
        /* <DEDUP_REMOVED lines=9> */
.L_x_257:
[----:B------:R-:W-:Y:S05]  /*b850*/  BSYNC B0 ;  /* 0x0000000000007941 */ /* 0x000fea0003800000 */
.L_x_256:
        /* <DEDUP_REMOVED lines=9> */
.L_x_259:
[----:B------:R-:W-:Y:S05]  /*b8f0*/  BSYNC B0 ;  /* 0x0000000000007941 */ /* 0x000fea0003800000 */
.L_x_258:
        /* <DEDUP_REMOVED lines=9> */
.L_x_261:
[----:B------:R-:W-:Y:S05]  /*b990*/  BSYNC B0 ;  /* 0x0000000000007941 */ /* 0x000fea0003800000 */
.L_x_260:
        /* <DEDUP_REMOVED lines=9> */
.L_x_263:
[----:B------:R-:W-:Y:S05]  /*ba30*/  BSYNC B0 ;  /* 0x0000000000007941 */ /* 0x000fea0003800000 */
.L_x_262:
        /* <DEDUP_REMOVED lines=9> */
.L_x_265:
[----:B------:R-:W-:Y:S05]  /*bad0*/  BSYNC B0 ;  /* 0x0000000000007941 */ /* 0x000fea0003800000 */
.L_x_264:
        /* <DEDUP_REMOVED lines=9> */
.L_x_267:
[----:B------:R-:W-:Y:S05]  /*bb70*/  BSYNC B0 ;  /* 0x0000000000007941 */ /* 0x000fea0003800000 */
.L_x_266:
        /* <DEDUP_REMOVED lines=9> */
.L_x_269:
[----:B------:R-:W-:Y:S05]  /*bc10*/  BSYNC B0 ;  /* 0x0000000000007941 */ /* 0x000fea0003800000 */
.L_x_268:
        /* <DEDUP_REMOVED lines=9> */
.L_x_271:
[----:B------:R-:W-:Y:S05]  /*bcb0*/  BSYNC B0 ;  /* 0x0000000000007941 */ /* 0x000fea0003800000 */
.L_x_270:
[----:B01--45:R-:W-:Y:S01]  /*bcc0*/  SHF.L.U32 R6, R15, 0x10, RZ ;  /* 0x000000100f067819 */ /* 0x033fe200000006ff */
        /* <DEDUP_REMOVED lines=8> */
.L_x_273:
[----:B------:R-:W-:Y:S05]  /*bd50*/  BSYNC B0 ;  /* 0x0000000000007941 */ /* 0x000fea0003800000 */
.L_x_272:
[----:B0----5:R-:W-:Y:S01]  /*bd60*/  IMAD.U32 R6, R15, 0x10000, RZ ;  /* 0x000100000f067824 */ /* 0x021fe200078e00ff */
[----:B------:R-:W-:Y:S01]  /*bd70*/  ISETP.GT.AND P1, PT, R0, 0x79, P1 ;  /* 0x000000790000780c */ /* 0x000fe20000f24270 */
[----:B------:R-:W-:Y:S01]  /*bd80*/  BSSY B0, `(.L_x_274) ;  /* 0x000000b000007945 */ /* 0x000fe20003800000 */
[----:B------:R-:W-:Y:S01]  /*bd90*/  IADD3 R20, P0, R12, 0x80, RZ ;  /* 0x000000800c147810 */ /* 0x000fe20007f1e0ff */
[----:B------:R-:W-:Y:S01]  /*bda0*/  FMUL R7, R6, UR22 ;  /* 0x0000001606077c20 */ /* 0x000fe20008400000 */
[----:B------:R-:W-:-:S03]  /*bdb0*/  @P2 IMAD.MOV.U32 R6, RZ, RZ, R18 ;  /* 0x000000ffff062224 */ /* 0x000fc600078e0012 */
[----:B------:R-:W-:-:S05]  /*bdc0*/  FFMA R7, R214, UR11, R7 ;  /* 0x0000000bd6077c23 */ /* 0x000fca0008000007 */
[----:B------:R-:W-:-:S04]  /*bdd0*/  F2FP.BF16.F32.PACK_AB R7, RZ, R7 ;  /* 0x00000007ff07723e */ /* 0x000fc800000010ff */
[----:B------:R-:W-:Y:S01]  /*bde0*/  PRMT R8, R7, 0x7610, R8 ;  /* 0x0000761007087816 */ /* 0x000fe20000000008 */
[----:B------:R-:W-:-:S05]  /*bdf0*/  @P2 IMAD.MOV.U32 R7, RZ, RZ, R19 ;  /* 0x000000ffff072224 */ /* 0x000fca00078e0013 */
[----:B------:R0:W-:Y:S01]  /*be00*/  @P2 STG.E.U16 desc[UR20][R6.64+0xf0], R8 ;  /* 0x0000f00806002986 */ /* 0x0001e2000c101514 */
[----:B------:R-:W-:Y:S05]  /*be10*/  @!P1 BRA `(.L_x_275) ;  /* 0x0000000000049947 */ /* 0x000fea0003800000 */
[----:B------:R4:W5:Y:S02]  /*be20*/  LDG.E.LTC128B.U16 R15, desc[UR20][R4.64+0xf2] ;  /* 0x0000f214040f7981 */ /* 0x000964000c1e1520 */
.L_x_275:
[----:B------:R-:W-:Y:S05]  /*be30*/  BSYNC B0 ;  /* 0x0000000000007941 */ /* 0x000fea0003800000 */
.L_x_274:
[----:B-12345:R-:W-:Y:S02]  /*be40*/  IMAD.U32 R4, R15, 0x10000, RZ ;  /* 0x000100000f047824 */ /* 0x03efe400078e00ff */
[----:B------:R-:W-:Y:S01]  /*be50*/  IMAD.X R5, RZ, RZ, R13, P0 ;  /* 0x000000ffff057224 */ /* 0x000fe200000e060d */
[----:B------:R-:W-:Y:S01]  /*be60*/  ISETP.GT.AND P0, PT, R14, 0x80, PT ;  /* 0x000000800e00780c */ /* 0x000fe20003f04270 */
[----:B------:R-:W-:Y:S01]  /*be70*/  FMUL R4, R4, UR22 ;  /* 0x0000001604047c20 */ /* 0x000fe20008400000 */
[----:B0-----:R-:W-:Y:S02]  /*be80*/  IMAD.WIDE.U32 R6, R20, UR16, R10 ;  /* 0x0000001014067c25 */ /* 0x001fe4000f8e000a */
[----:B------:R-:W-:Y:S02]  /*be90*/  ISETP.GT.AND P3, PT, R0, RZ, P0 ;  /* 0x000000ff0000720c */ /* 0x000fe40000764270 */
[----:B------:R-:W-:Y:S01]  /*bea0*/  FFMA R4, R215, UR11, R4 ;  /* 0x0000000bd7047c23 */ /* 0x000fe20008000004 */
[----:B------:R-:W-:-:S04]  /*beb0*/  IMAD R5, R5, UR16, RZ ;  /* 0x0000001005057c24 */ /* 0x000fc8000f8e02ff */
[----:B------:R-:W-:Y:S01]  /*bec0*/  IMAD R21, R20, UR17, R5 ;  /* 0x0000001114157c24 */ /* 0x000fe2000f8e0205 */
[----:B------:R-:W-:Y:S02]  /*bed0*/  F2FP.BF16.F32.PACK_AB R8, RZ, R4 ;  /* 0x00000004ff08723e */ /* 0x000fe400000010ff */
[----:B------:R-:W-:Y:S02]  /*bee0*/  LEA R4, P2, R6, UR18, 0x1 ;  /* 0x0000001206047c11 */ /* 0x000fe4000f8408ff */
[----:B------:R-:W-:Y:S02]  /*bef0*/  IADD3 R5, R7, R21, RZ ;  /* 0x0000001507057210 */ /* 0x000fe40007ffe0ff */
[----:B------:R-:W-:Y:S02]  /*bf00*/  PRMT R9, R8, 0x7610, R9 ;  /* 0x0000761008097816 */ /* 0x000fe40000000009 */
[----:B------:R-:W-:-:S03]  /*bf10*/  LEA.HI.X R5, R6, UR19, R5, 0x1, P2 ;  /* 0x0000001306057c11 */ /* 0x000fc600090f0c05 */
[----:B------:R0:W-:Y:S04]  /*bf20*/  @P1 STG.E.U16 desc[UR20][R18.64+0xf2], R9 ;  /* 0x0000f20912001986 */ /* 0x0001e8000c101514 */
[----:B------:R-:W2:Y:S01]  /*bf30*/  @P3 LDG.E.LTC128B.U16 R15, desc[UR20][R4.64] ;  /* 0x00000014040f3981 */ /* 0x000ea2000c1e1520 */
[----:B------:R-:W-:Y:S01]  /*bf40*/  USHF.L.U32 UR4, UR14, 0x8, URZ ;  /* 0x000000080e047899 */ /* 0x000fe2000800063f */
[----:B------:R-:W-:Y:S01]  /*bf50*/  ISETP.GT.AND P2, PT, R0, 0x1, P0 ;  /* 0x000000010000780c */ /* 0x000fe20000744270 */
[----:B------:R-:W-:Y:S01]  /*bf60*/  USHF.L.U64.HI UR6, UR14, 0x8, UR15 ;  /* 0x000000080e067899 */ /* 0x000fe2000801020f */
[----:B------:R-:W-:Y:S03]  /*bf70*/  BSSY B0, `(.L_x_276) ;  /* 0x000000a000007945 */ /* 0x000fe60003800000 */
[----:B------:R-:W-:-:S04]  /*bf80*/  IADD3 R8, P1, R2, UR4, RZ ;  /* 0x0000000402087c10 */ /* 0x000fc8000ff3e0ff */
[----:B0-----:R-:W-:Y:S01]  /*bf90*/  IADD3.X R9, R3, UR6, RZ, P1, !PT ;  /* 0x0000000603097c10 */ /* 0x001fe20008ffe4ff */
[----:B--2---:R-:W-:-:S04]  /*bfa0*/  IMAD.U32 R6, R15, 0x10000, RZ ;  /* 0x000100000f067824 */ /* 0x004fc800078e00ff */
[----:B------:R-:W-:-:S04]  /*bfb0*/  FMUL R7, R6, UR22 ;  /* 0x0000001606077c20 */ /* 0x000fc80008400000 */
[----:B------:R-:W-:-:S05]  /*bfc0*/  FFMA R7, R88, UR11, R7 ;  /* 0x0000000b58077c23 */ /* 0x000fca0008000007 */
[----:B------:R-:W-:-:S05]  /*bfd0*/  F2FP.BF16.F32.PACK_AB R7, RZ, R7 ;  /* 0x00000007ff07723e */ /* 0x000fca00000010ff */
[----:B------:R0:W-:Y:S01]  /*bfe0*/  @P3 STG.E.U16 desc[UR20][R8.64], R7 ;  /* 0x0000000708003986 */ /* 0x0001e2000c101514 */
[----:B------:R-:W-:Y:S05]  /*bff0*/  @!P2 BRA `(.L_x_277) ;  /* 0x000000000004a947 */ /* 0x000fea0003800000 */
[----:B------:R1:W5:Y:S02]  /*c000*/  LDG.E.LTC128B.U16 R15, desc[UR20][R4.64+0x2] ;  /* 0x00000214040f7981 */ /* 0x000364000c1e1520 */
.L_x_277:
[----:B------:R-:W-:Y:S05]  /*c010*/  BSYNC B0 ;  /* 0x0000000000007941 */ /* 0x000fea0003800000 */
.L_x_276:
        /* <DEDUP_REMOVED lines=15> */
.L_x_279:
[----:B------:R-:W-:Y:S05]  /*c110*/  BSYNC B0 ;  /* 0x0000000000007941 */ /* 0x000fea0003800000 */
.L_x_278:
        /* <DEDUP_REMOVED lines=11> */
.L_x_281:
[----:B------:R-:W-:Y:S05]  /*c1d0*/  BSYNC B0 ;  /* 0x0000000000007941 */ /* 0x000fea0003800000 */
.L_x_280:
        /* <DEDUP_REMOVED lines=9> */
.L_x_283:
[----:B------:R-:W-:Y:S05]  /*c270*/  BSYNC B0 ;  /* 0x0000000000007941 */ /* 0x000fea0003800000 */
.L_x_282:
        /* <DEDUP_REMOVED lines=9> */
.L_x_285:
[----:B------:R-:W-:Y:S05]  /*c310*/  BSYNC B0 ;  /* 0x0000000000007941 */ /* 0x000fea0003800000 */
.L_x_284:
        /* <DEDUP_REMOVED lines=9> */
.L_x_287:
[----:B------:R-:W-:Y:S05]  /*c3b0*/  BSYNC B0 ;  /* 0x0000000000007941 */ /* 0x000fea0003800000 */
.L_x_286:
        /* <DEDUP_REMOVED lines=13> */
.L_x_289:
[----:B------:R-:W-:Y:S05]  /*c490*/  BSYNC B0 ;  /* 0x0000000000007941 */ /* 0x000fea0003800000 */
.L_x_288:
        /* <DEDUP_REMOVED lines=9> */
.L_x_291:
[----:B------:R-:W-:Y:S05]  /*c530*/  BSYNC B0 ;  /* 0x0000000000007941 */ /* 0x000fea0003800000 */
.L_x_290:
        /* <DEDUP_REMOVED lines=9> */
.L_x_293:
[----:B------:R-:W-:Y:S05]  /*c5d0*/  BSYNC B0 ;  /* 0x0000000000007941 */ /* 0x000fea0003800000 */
.L_x_292:
        /* <DEDUP_REMOVED lines=9> */
.L_x_295:
[----:B------:R-:W-:Y:S05]  /*c670*/  BSYNC B0 ;  /* 0x0000000000007941 */ /* 0x000fea0003800000 */
.L_x_294:
        /* <DEDUP_REMOVED lines=9> */
.L_x_297:
[----:B------:R-:W-:Y:S05]  /*c710*/  BSYNC B0 ;  /* 0x0000000000007941 */ /* 0x000fea0003800000 */
.L_x_296:
        /* <DEDUP_REMOVED lines=9> */
.L_x_299:
[----:B------:R-:W-:Y:S05]  /*c7b0*/  BSYNC B0 ;  /* 0x0000000000007941 */ /* 0x000fea0003800000 */
.L_x_298:
        /* <DEDUP_REMOVED lines=9> */
.L_x_301:
[----:B------:R-:W-:Y:S05]  /*c850*/  BSYNC B0 ;  /* 0x0000000000007941 */ /* 0x000fea0003800000 */
.L_x_300:
        /* <DEDUP_REMOVED lines=9> */
.L_x_303:
[----:B------:R-:W-:Y:S05]  /*c8f0*/  BSYNC B0 ;  /* 0x0000000000007941 */ /* 0x000fea0003800000 */
.L_x_302:
        /* <DEDUP_REMOVED lines=9> */
.L_x_305:
[----:B------:R-:W-:Y:S05]  /*c990*/  BSYNC B0 ;  /* 0x0000000000007941 */ /* 0x000fea0003800000 */
.L_x_304:
        /* <DEDUP_REMOVED lines=9> */
.L_x_307:
[----:B------:R-:W-:Y:S05]  /*ca30*/  BSYNC B0 ;  /* 0x0000000000007941 */ /* 0x000fea0003800000 */
.L_x_306:
        /* <DEDUP_REMOVED lines=9> */
.L_x_309:
[----:B------:R-:W-:Y:S05]  /*cad0*/  BSYNC B0 ;  /* 0x0000000000007941 */ /* 0x000fea0003800000 */
.L_x_308:
        /* <DEDUP_REMOVED lines=9> */
.L_x_311:
[----:B------:R-:W-:Y:S05]  /*cb70*/  BSYNC B0 ;  /* 0x0000000000007941 */ /* 0x000fea0003800000 */
.L_x_310:
        /* <DEDUP_REMOVED lines=9> */
.L_x_313:
[----:B------:R-:W-:Y:S05]  /*cc10*/  BSYNC B0 ;  /* 0x0000000000007941 */ /* 0x000fea0003800000 */
.L_x_312:
        /* <DEDUP_REMOVED lines=9> */
.L_x_315:
[----:B------:R-:W-:Y:S05]  /*ccb0*/  BSYNC B0 ;  /* 0x0000000000007941 */ /* 0x000fea0003800000 */
.L_x_314:
        /* <DEDUP_REMOVED lines=9> */
.L_x_317:
[----:B------:R-:W-:Y:S05]  /*cd50*/  BSYNC B0 ;  /* 0x0000000000007941 */ /* 0x000fea0003800000 */
.L_x_316:
        /* <DEDUP_REMOVED lines=9> */
.L_x_319:
[----:B------:R-:W-:Y:S05]  /*cdf0*/  BSYNC B0 ;  /* 0x0000000000007941 */ /* 0x000fea0003800000 */
.L_x_318:
        /* <DEDUP_REMOVED lines=9> */
.L_x_321:
[----:B------:R-:W-:Y:S05]  /*ce90*/  BSYNC B0 ;  /* 0x0000000000007941 */ /* 0x000fea0003800000 */
.L_x_320:
        /* <DEDUP_REMOVED lines=9> */
.L_x_323:
[----:B------:R-:W-:Y:S05]  /*cf30*/  BSYNC B0 ;  /* 0x0000000000007941 */ /* 0x000fea0003800000 */
.L_x_322:
        /* <DEDUP_REMOVED lines=9> */
.L_x_325:
[----:B------:R-:W-:Y:S05]  /*cfd0*/  BSYNC B0 ;  /* 0x0000000000007941 */ /* 0x000fea0003800000 */
.L_x_324:
        /* <DEDUP_REMOVED lines=9> */
.L_x_327:
[----:B------:R-:W-:Y:S05]  /*d070*/  BSYNC B0 ;  /* 0x0000000000007941 */ /* 0x000fea0003800000 */
.L_x_326:
        /* <DEDUP_REMOVED lines=9> */
.L_x_329:
[----:B------:R-:W-:Y:S05]  /*d110*/  BSYNC B0 ;  /* 0x0000000000007941 */ /* 0x000fea0003800000 */
.L_x_328:
        /* <DEDUP_REMOVED lines=9> */
.L_x_331:
[----:B------:R-:W-:Y:S05]  /*d1b0*/  BSYNC B0 ;  /* 0x0000000000007941 */ /* 0x000fea0003800000 */
.L_x_330:
        /* <DEDUP_REMOVED lines=9> */
.L_x_333:
[----:B------:R-:W-:Y:S05]  /*d250*/  BSYNC B0 ;  /* 0x0000000000007941 */ /* 0x000fea0003800000 */
.L_x_332:
        /* <DEDUP_REMOVED lines=9> */
.L_x_335:
[----:B------:R-:W-:Y:S05]  /*d2f0*/  BSYNC B0 ;  /* 0x0000000000007941 */ /* 0x000fea0003800000 */
.L_x_334:
        /* <DEDUP_REMOVED lines=9> */
.L_x_337:
[----:B------:R-:W-:Y:S05]  /*d390*/  BSYNC B0 ;  /* 0x0000000000007941 */ /* 0x000fea0003800000 */
.L_x_336:
        /* <DEDUP_REMOVED lines=9> */
.L_x_339:
[----:B------:R-:W-:Y:S05]  /*d430*/  BSYNC B0 ;  /* 0x0000000000007941 */ /* 0x000fea0003800000 */
.L_x_338:
        /* <DEDUP_REMOVED lines=9> */
.L_x_341:
[----:B------:R-:W-:Y:S05]  /*d4d0*/  BSYNC B0 ;  /* 0x0000000000007941 */ /* 0x000fea0003800000 */
.L_x_340:
        /* <DEDUP_REMOVED lines=9> */
.L_x_343:
[----:B------:R-:W-:Y:S05]  /*d570*/  BSYNC B0 ;  /* 0x0000000000007941 */ /* 0x000fea0003800000 */
.L_x_342:
        /* <DEDUP_REMOVED lines=9> */
.L_x_345:
[----:B------:R-:W-:Y:S05]  /*d610*/  BSYNC B0 ;  /* 0x0000000000007941 */ /* 0x000fea0003800000 */
.L_x_344:
        /* <DEDUP_REMOVED lines=9> */
.L_x_347:
[----:B------:R-:W-:Y:S05]  /*d6b0*/  BSYNC B0 ;  /* 0x0000000000007941 */ /* 0x000fea0003800000 */
.L_x_346:
        /* <DEDUP_REMOVED lines=9> */
.L_x_349:
[----:B------:R-:W-:Y:S05]  /*d750*/  BSYNC B0 ;  /* 0x0000000000007941 */ /* 0x000fea0003800000 */
.L_x_348:
        /* <DEDUP_REMOVED lines=9> */
.L_x_351:
[----:B------:R-:W-:Y:S05]  /*d7f0*/  BSYNC B0 ;  /* 0x0000000000007941 */ /* 0x000fea0003800000 */
.L_x_350:
        /* <DEDUP_REMOVED lines=9> */
.L_x_353:
[----:B------:R-:W-:Y:S05]  /*d890*/  BSYNC B0 ;  /* 0x0000000000007941 */ /* 0x000fea0003800000 */
.L_x_352:
        /* <DEDUP_REMOVED lines=9> */
.L_x_355:
[----:B------:R-:W-:Y:S05]  /*d930*/  BSYNC B0 ;  /* 0x0000000000007941 */ /* 0x000fea0003800000 */
.L_x_354:
        /* <DEDUP_REMOVED lines=9> */
.L_x_357:
[----:B------:R-:W-:Y:S05]  /*d9d0*/  BSYNC B0 ;  /* 0x0000000000007941 */ /* 0x000fea0003800000 */
.L_x_356:
        /* <DEDUP_REMOVED lines=9> */
.L_x_359:
[----:B------:R-:W-:Y:S05]  /*da70*/  BSYNC B0 ;  /* 0x0000000000007941 */ /* 0x000fea0003800000 */
.L_x_358:
        /* <DEDUP_REMOVED lines=9> */
.L_x_361:
[----:B------:R-:W-:Y:S05]  /*db10*/  BSYNC B0 ;  /* 0x0000000000007941 */ /* 0x000fea0003800000 */
.L_x_360:
        /* <DEDUP_REMOVED lines=9> */
.L_x_363:
[----:B------:R-:W-:Y:S05]  /*dbb0*/  BSYNC B0 ;  /* 0x0000000000007941 */ /* 0x000fea0003800000 */
.L_x_362:
        /* <DEDUP_REMOVED lines=9> */
.L_x_365:
[----:B------:R-:W-:Y:S05]  /*dc50*/  BSYNC B0 ;  /* 0x0000000000007941 */ /* 0x000fea0003800000 */
.L_x_364:
        /* <DEDUP_REMOVED lines=9> */
.L_x_367:
[----:B------:R-:W-:Y:S05]  /*dcf0*/  BSYNC B0 ;  /* 0x0000000000007941 */ /* 0x000fea0003800000 */
.L_x_366:
        /* <DEDUP_REMOVED lines=9> */
.L_x_369:
[----:B------:R-:W-:Y:S05]  /*dd90*/  BSYNC B0 ;  /* 0x0000000000007941 */ /* 0x000fea0003800000 */
.L_x_368:
        /* <DEDUP_REMOVED lines=9> */
.L_x_371:
[----:B------:R-:W-:Y:S05]  /*de30*/  BSYNC B0 ;  /* 0x0000000000007941 */ /* 0x000fea0003800000 */
.L_x_370:
        /* <DEDUP_REMOVED lines=9> */
.L_x_373:
[----:B------:R-:W-:Y:S05]  /*ded0*/  BSYNC B0 ;  /* 0x0000000000007941 */ /* 0x000fea0003800000 */
.L_x_372:
        /* <DEDUP_REMOVED lines=9> */
.L_x_375:
[----:B------:R-:W-:Y:S05]  /*df70*/  BSYNC B0 ;  /* 0x0000000000007941 */ /* 0x000fea0003800000 */
.L_x_374:
        /* <DEDUP_REMOVED lines=9> */
.L_x_377:
[----:B------:R-:W-:Y:S05]  /*e010*/  BSYNC B0 ;  /* 0x0000000000007941 */ /* 0x000fea0003800000 */
.L_x_376:
        /* <DEDUP_REMOVED lines=9> */
.L_x_379:
[----:B------:R-:W-:Y:S05]  /*e0b0*/  BSYNC B0 ;  /* 0x0000000000007941 */ /* 0x000fea0003800000 */
.L_x_378:
        /* <DEDUP_REMOVED lines=9> */
.L_x_381:
[----:B------:R-:W-:Y:S05]  /*e150*/  BSYNC B0 ;  /* 0x0000000000007941 */ /* 0x000fea0003800000 */
.L_x_380:
        /* <DEDUP_REMOVED lines=9> */
.L_x_383:
[----:B------:R-:W-:Y:S05]  /*e1f0*/  BSYNC B0 ;  /* 0x0000000000007941 */ /* 0x000fea0003800000 */
.L_x_382:
        /* <DEDUP_REMOVED lines=9> */
.L_x_385:
[----:B------:R-:W-:Y:S05]  /*e290*/  BSYNC B0 ;  /* 0x0000000000007941 */ /* 0x000fea0003800000 */
.L_x_384:
        /* <DEDUP_REMOVED lines=9> */
.L_x_387:
[----:B------:R-:W-:Y:S05]  /*e330*/  BSYNC B0 ;  /* 0x0000000000007941 */ /* 0x000fea0003800000 */
.L_x_386:
        /* <DEDUP_REMOVED lines=9> */
.L_x_389:
[----:B------:R-:W-:Y:S05]  /*e3d0*/  BSYNC B0 ;  /* 0x0000000000007941 */ /* 0x000fea0003800000 */
.L_x_388:
        /* <DEDUP_REMOVED lines=9> */
.L_x_391:
[----:B------:R-:W-:Y:S05]  /*e470*/  BSYNC B0 ;  /* 0x0000000000007941 */ /* 0x000fea0003800000 */
.L_x_390:
        /* <DEDUP_REMOVED lines=9> */
.L_x_393:
[----:B------:R-:W-:Y:S05]  /*e510*/  BSYNC B0 ;  /* 0x0000000000007941 */ /* 0x000fea0003800000 */
.L_x_392:
        /* <DEDUP_REMOVED lines=9> */
.L_x_395:
[----:B------:R-:W-:Y:S05]  /*e5b0*/  BSYNC B0 ;  /* 0x0000000000007941 */ /* 0x000fea0003800000 */
.L_x_394:
        /* <DEDUP_REMOVED lines=9> */
.L_x_397:
[----:B------:R-:W-:Y:S05]  /*e650*/  BSYNC B0 ;  /* 0x0000000000007941 */ /* 0x000fea0003800000 */
.L_x_396:
[----:B01--45:R-:W-:Y:S01]  /*e660*/  IMAD.U32 R4, R15, 0x10000, RZ ;  /* 0x000100000f047824 */ /* 0x033fe200078e00ff */
        /* <DEDUP_REMOVED lines=8> */
.L_x_399:
[----:B------:R-:W-:Y:S05]  /*e6f0*/  BSYNC B0 ;  /* 0x0000000000007941 */ /* 0x000fea0003800000 */
.L_x_398:
[----:B0----5:R-:W-:Y:S01]  /*e700*/  IMAD.U32 R4, R15, 0x10000, RZ ;  /* 0x000100000f047824 */ /* 0x021fe200078e00ff */
[----:B------:R-:W-:Y:S01]  /*e710*/  ISETP.GT.AND P1, PT, R0, 0x79, P1 ;  /* 0x000000790000780c */ /* 0x000fe20000f24270 */
[----:B------:R-:W-:Y:S01]  /*e720*/  BSSY B0, `(.L_x_400) ;  /* 0x000000b000007945 */ /* 0x000fe20003800000 */
[----:B------:R-:W-:Y:S01]  /*e730*/  IADD3 R8, P0, R12, 0xc0, RZ ;  /* 0x000000c00c087810 */ /* 0x000fe20007f1e0ff */
[----:B------:R-:W-:Y:S01]  /*e740*/  FMUL R5, R4, UR22 ;  /* 0x0000001604057c20 */ /* 0x000fe20008400000 */
[----:B------:R-:W-:-:S03]  /*e750*/  @P2 MOV R4, R18 ;  /* 0x0000001200042202 */ /* 0x000fc60000000f00 */
[----:B------:R-:W-:-:S05]  /*e760*/  FFMA R5, R150, UR11, R5 ;  /* 0x0000000b96057c23 */ /* 0x000fca0008000005 */
[----:B------:R-:W-:-:S04]  /*e770*/  F2FP.BF16.F32.PACK_AB R5, RZ, R5 ;  /* 0x00000005ff05723e */ /* 0x000fc800000010ff */
[----:B------:R-:W-:Y:S01]  /*e780*/  PRMT R9, R5, 0x7610, R9 ;  /* 0x0000761005097816 */ /* 0x000fe20000000009 */
[----:B------:R-:W-:-:S05]  /*e790*/  @P2 IMAD.MOV.U32 R5, RZ, RZ, R19 ;  /* 0x000000ffff052224 */ /* 0x000fca00078e0013 */
[----:B------:R0:W-:Y:S01]  /*e7a0*/  @P2 STG.E.U16 desc[UR20][R4.64+0xf0], R9 ;  /* 0x0000f00904002986 */ /* 0x0001e2000c101514 */
[----:B------:R-:W-:Y:S05]  /*e7b0*/  @!P1 BRA `(.L_x_401) ;  /* 0x0000000000049947 */ /* 0x000fea0003800000 */
[----:B------:R4:W5:Y:S02]  /*e7c0*/  LDG.E.LTC128B.U16 R15, desc[UR20][R6.64+0xf2] ;  /* 0x0000f214060f7981 */ /* 0x000964000c1e1520 */
.L_x_401:
[----:B------:R-:W-:Y:S05]  /*e7d0*/  BSYNC B0 ;  /* 0x0000000000007941 */ /* 0x000fea0003800000 */
.L_x_400:
[----:B0----5:R-:W-:Y:S02]  /*e7e0*/  IMAD.U32 R4, R15, 0x10000, RZ ;  /* 0x000100000f047824 */ /* 0x021fe400078e00ff */
[----:B------:R-:W-:Y:S01]  /*e7f0*/  IMAD.X R12, RZ, RZ, R13, P0 ;  /* 0x000000ffff0c7224 */ /* 0x000fe200000e060d */
[----:B------:R-:W-:Y:S01]  /*e800*/  ISETP.GT.AND P0, PT, R14, 0xc0, PT ;  /* 0x000000c00e00780c */ /* 0x000fe20003f04270 */
[----:B------:R-:W-:Y:S01]  /*e810*/  FMUL R4, R4, UR22 ;  /* 0x0000001604047c20 */ /* 0x000fe20008400000 */
[----:B-1234-:R-:W-:Y:S02]  /*e820*/  IMAD.WIDE.U32 R6, R8, UR16, R10 ;  /* 0x0000001008067c25 */ /* 0x01efe4000f8e000a */
[----:B------:R-:W-:Y:S02]  /*e830*/  ISETP.GT.AND P2, PT, R0, RZ, P0 ;  /* 0x000000ff0000720c */ /* 0x000fe40000744270 */
[----:B------:R-:W-:Y:S01]  /*e840*/  FFMA R4, R151, UR11, R4 ;  /* 0x0000000b97047c23 */ /* 0x000fe20008000004 */
[----:B------:R-:W-:-:S04]  /*e850*/  IMAD R5, R12, UR16, RZ ;  /* 0x000000100c057c24 */ /* 0x000fc8000f8e02ff */
[----:B------:R-:W-:Y:S01]  /*e860*/  IMAD R13, R8, UR17, R5 ;  /* 0x00000011080d7c24 */ /* 0x000fe2000f8e0205 */
[----:B------:R-:W-:Y:S02]  /*e870*/  F2FP.BF16.F32.PACK_AB R9, RZ, R4 ;  /* 0x00000004ff09723e */ /* 0x000fe400000010ff */
[C---:B------:R-:W-:Y:S01]  /*e880*/  LEA R4, P3, R6.reuse, UR18, 0x1 ;  /* 0x0000001206047c11 */ /* 0x040fe2000f8608ff */
[----:B------:R-:W-:Y:S02]  /*e890*/  IMAD.IADD R5, R7, 0x1, R13 ;  /* 0x0000000107057824 */ /* 0x000fe400078e020d */
[----:B------:R0:W-:Y:S03]  /*e8a0*/  @P1 STG.E.U16 desc[UR20][R18.64+0xf2], R9 ;  /* 0x0000f20912001986 */ /* 0x0001e6000c101514 */
[----:B------:R-:W-:-:S05]  /*e8b0*/  LEA.HI.X R5, R6, UR19, R5, 0x1, P3 ;  /* 0x0000001306057c11 */ /* 0x000fca00098f0c05 */
[----:B------:R-:W2:Y:S01]  /*e8c0*/  @P2 LDG.E.LTC128B.U16 R15, desc[UR20][R4.64] ;  /* 0x00000014040f2981 */ /* 0x000ea2000c1e1520 */
[----:B------:R-:W-:Y:S01]  /*e8d0*/  UIMAD UR4, UR15, 0x180, URZ ;  /* 0x000001800f0478a4 */ /* 0x000fe2000f8e023f */
[----:B------:R-:W-:Y:S01]  /*e8e0*/  ISETP.GT.AND P3, PT, R0, 0x1, P0 ;  /* 0x000000010000780c */ /* 0x000fe20000764270 */
[----:B------:R-:W-:Y:S01]  /*e8f0*/  BSSY B0, `(.L_x_402) ;  /* 0x000000d000007945 */ /* 0x000fe20003800000 */
[----:B0-----:R-:W-:-:S05]  /*e900*/  MOV R9, UR14 ;  /* 0x0000000e00097c02 */ /* 0x001fca0008000f00 */
[----:B------:R-:W-:-:S04]  /*e910*/  IMAD.WIDE.U32 R2, R9, 0x180, R2 ;  /* 0x0000018009027825 */ /* 0x000fc800078e0002 */
[----:B--2---:R-:W-:-:S04]  /*e920*/  IMAD.U32 R6, R15, 0x10000, RZ ;  /* 0x000100000f067824 */ /* 0x004fc800078e00ff */
[----:B------:R-:W-:-:S04]  /*e930*/  FMUL R7, R6, UR22 ;  /* 0x0000001606077c20 */ /* 0x000fc80008400000 */
[----:B------:R-:W-:-:S05]  /*e940*/  FFMA R7, R24, UR11, R7 ;  /* 0x0000000b18077c23 */ /* 0x000fca0008000007 */
[----:B------:R-:W-:Y:S01]  /*e950*/  F2FP.BF16.F32.PACK_AB R6, RZ, R7 ;  /* 0x00000007ff06723e */ /* 0x000fe200000010ff */
[----:B------:R-:W-:-:S03]  /*e960*/  VIADD R7, R3, UR4 ;  /* 0x0000000403077c36 */ /* 0x000fc60008000000 */
[----:B------:R-:W-:Y:S01]  /*e970*/  PRMT R9, R6, 0x7610, R9 ;  /* 0x0000761006097816 */ /* 0x000fe20000000009 */
[----:B------:R-:W-:-:S05]  /*e980*/  @P2 IMAD.MOV.U32 R6, RZ, RZ, R2 ;  /* 0x000000ffff062224 */ /* 0x000fca00078e0002 */
[----:B------:R0:W-:Y:S01]  /*e990*/  @P2 STG.E.U16 desc[UR20][R6.64], R9 ;  /* 0x0000000906002986 */ /* 0x0001e2000c101514 */
[----:B------:R-:W-:Y:S05]  /*e9a0*/  @!P3 BRA `(.L_x_403) ;  /* 0x000000000004b947 */ /* 0x000fea0003800000 */
[----:B------:R1:W5:Y:S02]  /*e9b0*/  LDG.E.LTC128B.U16 R15, desc[UR20][R4.64+0x2] ;  /* 0x00000214040f7981 */ /* 0x000364000c1e1520 */
.L_x_403:
[----:B------:R-:W-:Y:S05]  /*e9c0*/  BSYNC B0 ;  /* 0x0000000000007941 */ /* 0x000fea0003800000 */
.L_x_402:
[----:B0-----:R-:W-:Y:S01]  /*e9d0*/  IMAD.WIDE.U32 R8, R8, R17, UR12 ;  /* 0x0000000c08087e25 */ /* 0x001fe2000f8e0011 */
[----:B------:R-:W-:Y:S01]  /*e9e0*/  ISETP.GT.AND P1, PT, R14, 0xc8, PT ;  /* 0x000000c80e00780c */ /* 0x000fe20003f24270 */
[----:B------:R-:W-:Y:S02]  /*e9f0*/  BSSY B0, `(.L_x_404) ;  /* 0x000000f000007945 */ /* 0x000fe40003800000 */
[----:B-----5:R-:W-:Y:S01]  /*ea00*/  IMAD.U32 R12, R15, 0x10000, RZ ;  /* 0x000100000f0c7824 */ /* 0x020fe200078e00ff */
[----:B------:R-:W-:Y:S02]  /*ea10*/  IADD3 R10, P2, R10, R8, RZ ;  /* 0x000000080a0a7210 */ /* 0x000fe40007f5e0ff */
[----:B------:R-:W-:Y:S01]  /*ea20*/  ISETP.GT.AND P4, PT, R0, RZ, P1 ;  /* 0x000000ff0000720c */ /* 0x000fe20000f84270 */
[----:B------:R-:W-:Y:S01]  /*ea30*/  FMUL R12, R12, UR22 ;  /* 0x000000160c0c7c20 */ /* 0x000fe20008400000 */
[----:B------:R-:W-:Y:S01]  /*ea40*/  IADD3.X R9, R11, R13, R9, P2, !PT ;  /* 0x0000000d0b097210 */ /* 0x000fe200017fe409 */
[----:B------:R-:W-:Y:S01]  /*ea50*/  @P3 IMAD.MOV.U32 R11, RZ, RZ, R7 ;  /* 0x000000ffff0b3224 */ /* 0x000fe200078e0007 */
[----:B------:R-:W-:Y:S01]  /*ea60*/  LEA R8, P2, R10, UR18, 0x1 ;  /* 0x000000120a087c11 */ /* 0x000fe2000f8408ff */
[----:B------:R-:W-:-:S03]  /*ea70*/  FFMA R12, R25, UR11, R12 ;  /* 0x0000000b190c7c23 */ /* 0x000fc6000800000c */
[----:B------:R-:W-:Y:S01]  /*ea80*/  LEA.HI.X R9, R10, UR19, R9, 0x1, P2 ;  /* 0x000000130a097c11 */ /* 0x000fe200090f0c09 */
[----:B------:R-:W-:Y:S01]  /*ea90*/  @P3 IMAD.MOV.U32 R10, RZ, RZ, R2 ;  /* 0x000000ffff0a3224 */ /* 0x000fe200078e0002 */
[----:B------:R-:W-:-:S05]  /*eaa0*/  F2FP.BF16.F32.PACK_AB R12, RZ, R12 ;  /* 0x0000000cff0c723e */ /* 0x000fca00000010ff */
[----:B------:R0:W-:Y:S01]  /*eab0*/  @P3 STG.E.U16 desc[UR20][R10.64+0x2], R12 ;  /* 0x0000020c0a003986 */ /* 0x0001e2000c101514 */
[----:B------:R-:W-:Y:S05]  /*eac0*/  @!P4 BRA `(.L_x_405) ;  /* 0x000000000004c947 */ /* 0x000fea0003800000 */
[----:B------:R2:W5:Y:S02]  /*ead0*/  LDG.E.LTC128B.U16 R15, desc[UR20][R8.64] ;  /* 0x00000014080f7981 */ /* 0x000564000c1e1520 */
.L_x_405:
[----:B------:R-:W-:Y:S05]  /*eae0*/  BSYNC B0 ;  /* 0x0000000000007941 */ /* 0x000fea0003800000 */
.L_x_404:
[----:B0----5:R-:W-:Y:S01]  /*eaf0*/  SHF.L.U32 R10, R15, 0x10, RZ ;  /* 0x000000100f0a7819 */ /* 0x021fe200000006ff */
[----:B------:R-:W-:Y:S01]  /*eb00*/  BSSY B0, `(.L_x_406) ;  /* 0x000000a000007945 */ /* 0x000fe20003800000 */
[----:B------:R-:W-:-:S03]  /*eb10*/  ISETP.GT.AND P3, PT, R0, 0x1, P1 ;  /* 0x000000010000780c */ /* 0x000fc60000f64270 */
[----:B------:R-:W-:Y:S01]  /*eb20*/  FMUL R11, R10, UR22 ;  /* 0x000000160a0b7c20 */ /* 0x000fe20008400000 */
[----:B------:R-:W-:-:S03]  /*eb30*/  IADD3 R10, P2, R2, UR8, RZ ;  /* 0x00000008020a7c10 */ /* 0x000fc6000ff5e0ff */
[----:B------:R-:W-:-:S05]  /*eb40*/  FFMA R11, R26, UR11, R11 ;  /* 0x0000000b1a0b7c23 */ /* 0x000fca000800000b */
[----:B------:R-:W-:Y:S02]  /*eb50*/  F2FP.BF16.F32.PACK_AB R12, RZ, R11 ;  /* 0x0000000bff0c723e */ /* 0x000fe400000010ff */
[----:B------:R-:W-:-:S05]  /*eb60*/  IADD3.X R11, R7, UR5, RZ, P2, !PT ;  /* 0x00000005070b7c10 */ /* 0x000fca00097fe4ff */
[----:B------:R0:W-:Y:S01]  /*eb70*/  @P4 STG.E.U16 desc[UR20][R10.64], R12 ;  /* 0x0000000c0a004986 */ /* 0x0001e2000c101514 */
[----:B------:R-:W-:Y:S05]  /*eb80*/  @!P3 BRA `(.L_x_407) ;  /* 0x000000000004b947 */ /* 0x000fea0003800000 */
[----:B------:R3:W5:Y:S02]  /*eb90*/  LDG.E.LTC128B.U16 R15, desc[UR20][R8.64+0x2] ;  /* 0x00000214080f7981 */ /* 0x000764000c1e1520 */
.L_x_407:
[----:B------:R-:W-:Y:S05]  /*eba0*/  BSYNC B0 ;  /* 0x0000000000007941 */ /* 0x000fea0003800000 */
.L_x_406:
        /* <DEDUP_REMOVED lines=9> */
.L_x_409:
[----:B------:R-:W-:Y:S05]  /*ec40*/  BSYNC B0 ;  /* 0x0000000000007941 */ /* 0x000fea0003800000 */
.L_x_408:
[----:B0----5:R-:W-:Y:S01]  /*ec50*/  IMAD.U32 R12, R15, 0x10000, RZ ;  /* 0x000100000f0c7824 */ /* 0x021fe200078e00ff */
[----:B------:R-:W-:Y:S01]  /*ec60*/  ISETP.GT.AND P3, PT, R0, 0x9, P0 ;  /* 0x000000090000780c */ /* 0x000fe20000764270 */
[----:B------:R-:W-:Y:S02]  /*ec70*/  BSSY B0, `(.L_x_410) ;  /* 0x000000a000007945 */ /* 0x000fe40003800000 */
        /* <DEDUP_REMOVED lines=9> */
.L_x_411:
[----:B------:R-:W-:Y:S05]  /*ed10*/  BSYNC B0 ;  /* 0x0000000000007941 */ /* 0x000fea0003800000 */
.L_x_410:
[----:B0----5:R-:W-:Y:S01]  /*ed20*/  IMAD.U32 R12, R15, 0x10000, RZ ;  /* 0x000100000f0c7824 */ /* 0x021fe200078e00ff */
[----:B------:R-:W-:Y:S01]  /*ed30*/  ISETP.GT.AND P4, PT, R0, 0x8, P1 ;  /* 0x000000080000780c */ /* 0x000fe20000f84270 */
[----:B------:R-:W-:Y:S01]  /*ed40*/  @P3 IMAD.MOV.U32 R13, RZ, RZ, R7 ;  /* 0x000000ffff0d3224 */ /* 0x000fe200078e0007 */
[----:B------:R-:W-:Y:S01]  /*ed50*/  BSSY B0, `(.L_x_412) ;  /* 0x0000009000007945 */ /* 0x000fe20003800000 */
[----:B------:R-:W-:-:S04]  /*ed60*/  FMUL R12, R12, UR22 ;  /* 0x000000160c0c7c20 */ /* 0x000fc80008400000 */
[----:B------:R-:W-:-:S05]  /*ed70*/  FFMA R12, R29, UR11, R12 ;  /* 0x0000000b1d0c7c23 */ /* 0x000fca000800000c */
[----:B------:R-:W-:-:S04]  /*ed80*/  F2FP.BF16.F32.PACK_AB R12, RZ, R12 ;  /* 0x0000000cff0c723e */ /* 0x000fc800000010ff */
[----:B------:R-:W-:Y:S02]  /*ed90*/  PRMT R14, R12, 0x7610, R14 ;  /* 0x000076100c0e7816 */ /* 0x000fe4000000000e */
[----:B------:R-:W-:-:S05]  /*eda0*/  @P3 MOV R12, R2 ;  /* 0x00000002000c3202 */ /* 0x000fca0000000f00 */
[----:B------:R0:W-:Y:S01]  /*edb0*/  @P3 STG.E.U16 desc[UR20][R12.64+0x12], R14 ;  /* 0x0000120e0c003986 */ /* 0x0001e2000c101514 */
[----:B------:R-:W-:Y:S05]  /*edc0*/  @!P4 BRA `(.L_x_413) ;  /* 0x000000000004c947 */ /* 0x000fea0003800000 */
[----:B------:R0:W5:Y:S02]  /*edd0*/  LDG.E.LTC128B.U16 R15, desc[UR20][R8.64+0x10] ;  /* 0x00001014080f7981 */ /* 0x000164000c1e1520 */
.L_x_413:
[----:B------:R-:W-:Y:S05]  /*ede0*/  BSYNC B0 ;  /* 0x0000000000007941 */ /* 0x000fea0003800000 */
.L_x_412:
        /* <DEDUP_REMOVED lines=9> */
.L_x_415:
[----:B------:R-:W-:Y:S05]  /*ee80*/  BSYNC B0 ;  /* 0x0000000000007941 */ /* 0x000fea0003800000 */
.L_x_414:
        /* <DEDUP_REMOVED lines=9> */
.L_x_417:
[----:B------:R-:W-:Y:S05]  /*ef20*/  BSYNC B0 ;  /* 0x0000000000007941 */ /* 0x000fea0003800000 */
.L_x_416:
[----:B0----5:R-:W-:Y:S01]  /*ef30*/  IMAD.U32 R12, R15, 0x10000, RZ ;  /* 0x000100000f0c7824 */ /* 0x021fe200078e00ff */
[----:B------:R-:W-:Y:S01]  /*ef40*/  ISETP.GT.AND P3, PT, R0, 0x11, P0 ;  /* 0x000000110000780c */ /* 0x000fe20000764270 */
[----:B------:R-:W-:Y:S02]  /*ef50*/  BSSY B0, `(.L_x_418) ;  /* 0x000000a000007945 */ /* 0x000fe40003800000 */
[----:B------:R-:W-:Y:S01]  /*ef60*/  FMUL R13, R12, UR22 ;  /* 0x000000160c0d7c20 */ /* 0x000fe20008400000 */
[----:B------:R-:W-:-:S03]  /*ef70*/  @P4 IMAD.MOV.U32 R12, RZ, RZ, R2 ;  /* 0x000000ffff0c4224 */ /* 0x000fc600078e0002 */
[----:B------:R-:W-:-:S05]  /*ef80*/  FFMA R13, R32, UR11, R13 ;  /* 0x0000000b200d7c23 */ /* 0x000fca000800000d */
[----:B------:R-:W-:-:S04]  /*ef90*/  F2FP.BF16.F32.PACK_AB R13, RZ, R13 ;  /* 0x0000000dff0d723e */ /* 0x000fc800000010ff */
[----:B------:R-:W-:Y:S02]  /*efa0*/  PRMT R14, R13, 0x7610, R14 ;  /* 0x000076100d0e7816 */ /* 0x000fe4000000000e */
[----:B------:R-:W-:-:S05]  /*efb0*/  @P4 MOV R13, R7 ;  /* 0x00000007000d4202 */ /* 0x000fca0000000f00 */
[----:B------:R0:W-:Y:S01]  /*efc0*/  @P4 STG.E.U16 desc[UR20][R12.64+0x20], R14 ;  /* 0x0000200e0c004986 */ /* 0x0001e2000c101514 */
[----:B------:R-:W-:Y:S05]  /*efd0*/  @!P3 BRA `(.L_x_419) ;  /* 0x000000000004b947 */ /* 0x000fea0003800000 */
[----:B------:R0:W5:Y:S02]  /*efe0*/  LDG.E.LTC128B.U16 R15, desc[UR20][R4.64+0x22] ;  /* 0x00002214040f7981 */ /* 0x000164000c1e1520 */
.L_x_419:
[----:B------:R-:W-:Y:S05]  /*eff0*/  BSYNC B0 ;  /* 0x0000000000007941 */ /* 0x000fea0003800000 */
.L_x_418:
[----:B0----5:R-:W-:Y:S01]  /*f000*/  IMAD.U32 R12, R15, 0x10000, RZ ;  /* 0x000100000f0c7824 */ /* 0x021fe200078e00ff */
[----:B------:R-:W-:Y:S01]  /*f010*/  ISETP.GT.AND P4, PT, R0, 0x10, P1 ;  /* 0x000000100000780c */ /* 0x000fe20000f84270 */
[----:B------:R-:W-:Y:S01]  /*f020*/  @P3 IMAD.MOV.U32 R13, RZ, RZ, R7 ;  /* 0x000000ffff0d3224 */ /* 0x000fe200078e0007 */
[----:B------:R-:W-:Y:S01]  /*f030*/  BSSY B0, `(.L_x_420) ;  /* 0x0000009000007945 */ /* 0x000fe20003800000 */
[----:B------:R-:W-:-:S04]  /*f040*/  FMUL R12, R12, UR22 ;  /* 0x000000160c0c7c20 */ /* 0x000fc80008400000 */
[----:B------:R-:W-:-:S05]  /*f050*/  FFMA R12, R33, UR11, R12 ;  /* 0x0000000b210c7c23 */ /* 0x000fca000800000c */
[----:B------:R-:W-:-:S04]  /*f060*/  F2FP.BF16.F32.PACK_AB R12, RZ, R12 ;  /* 0x0000000cff0c723e */ /* 0x000fc800000010ff */
[----:B------:R-:W-:Y:S01]  /*f070*/  PRMT R14, R12, 0x7610, R14 ;  /* 0x000076100c0e7816 */ /* 0x000fe2000000000e */
[----:B------:R-:W-:-:S05]  /*f080*/  @P3 IMAD.MOV.U32 R12, RZ, RZ, R2 ;  /* 0x000000ffff0c3224 */ /* 0x000fca00078e0002 */
[----:B------:R0:W-:Y:S01]  /*f090*/  @P3 STG.E.U16 desc[UR20][R12.64+0x22], R14 ;  /* 0x0000220e0c003986 */ /* 0x0001e2000c101514 */
[----:B------:R-:W-:Y:S05]  /*f0a0*/  @!P4 BRA `(.L_x_421) ;  /* 0x000000000004c947 */ /* 0x000fea0003800000 */
[----:B------:R0:W5:Y:S02]  /*f0b0*/  LDG.E.LTC128B.U16 R15, desc[UR20][R8.64+0x20] ;  /* 0x00002014080f7981 */ /* 0x000164000c1e1520 */
.L_x_421:
[----:B------:R-:W-:Y:S05]  /*f0c0*/  BSYNC B0 ;  /* 0x0000000000007941 */ /* 0x000fea0003800000 */
.L_x_420:
        /* <DEDUP_REMOVED lines=9> */
.L_x_423:
[----:B------:R-:W-:Y:S05]  /*f160*/  BSYNC B0 ;  /* 0x0000000000007941 */ /* 0x000fea0003800000 */
.L_x_422:
        /* <DEDUP_REMOVED lines=9> */
.L_x_425:
[----:B------:R-:W-:Y:S05]  /*f200*/  BSYNC B0 ;  /* 0x0000000000007941 */ /* 0x000fea0003800000 */
.L_x_424:
[----:B0----5:R-:W-:Y:S01]  /*f210*/  SHF.L.U32 R12, R15, 0x10, RZ ;  /* 0x000000100f0c7819 */ /* 0x021fe200000006ff */
[----:B------:R-:W-:Y:S01]  /*f220*/  BSSY B0, `(.L_x_426) ;  /* 0x000000b000007945 */ /* 0x000fe20003800000 */
[----:B------:R-:W-:-:S03]  /*f230*/  ISETP.GT.AND P3, PT, R0, 0x19, P0 ;  /* 0x000000190000780c */ /* 0x000fc60000764270 */
        /* <DEDUP_REMOVED lines=9> */
.L_x_427:
[----:B------:R-:W-:Y:S05]  /*f2d0*/  BSYNC B0 ;  /* 0x0000000000007941 */ /* 0x000fea0003800000 */
.L_x_426:
        /* <DEDUP_REMOVED lines=12> */
.L_x_429:
[----:B------:R-:W-:Y:S05]  /*f3a0*/  BSYNC B0 ;  /* 0x0000000000007941 */ /* 0x000fea0003800000 */
.L_x_428:
        /* <DEDUP_REMOVED lines=9> */
.L_x_431:
[----:B------:R-:W-:Y:S05]  /*f440*/  BSYNC B0 ;  /* 0x0000000000007941 */ /* 0x000fea0003800000 */
.L_x_430:
        /* <DEDUP_REMOVED lines=9> */
.L_x_433:
[----:B------:R-:W-:Y:S05]  /*f4e0*/  BSYNC B0 ;  /* 0x0000000000007941 */ /* 0x000fea0003800000 */
.L_x_432:
        /* <DEDUP_REMOVED lines=12> */
.L_x_435:
[----:B------:R-:W-:Y:S05]  /*f5b0*/  BSYNC B0 ;  /* 0x0000000000007941 */ /* 0x000fea0003800000 */
.L_x_434:
        /* <DEDUP_REMOVED lines=12> */
.L_x_437:
[----:B------:R-:W-:Y:S05]  /*f680*/  BSYNC B0 ;  /* 0x0000000000007941 */ /* 0x000fea0003800000 */
.L_x_436:
        /* <DEDUP_REMOVED lines=9> */
.L_x_439:
[----:B------:R-:W-:Y:S05]  /*f720*/  BSYNC B0 ;  /* 0x0000000000007941 */ /* 0x000fea0003800000 */
.L_x_438:
        /* <DEDUP_REMOVED lines=9> */
.L_x_441:
[----:B------:R-:W-:Y:S05]  /*f7c0*/  BSYNC B0 ;  /* 0x0000000000007941 */ /* 0x000fea0003800000 */
.L_x_440:
        /* <DEDUP_REMOVED lines=12> */
.L_x_443:
[----:B------:R-:W-:Y:S05]  /*f890*/  BSYNC B0 ;  /* 0x0000000000007941 */ /* 0x000fea0003800000 */
.L_x_442:
        /* <DEDUP_REMOVED lines=12> */
.L_x_445:
[----:B------:R-:W-:Y:S05]  /*f960*/  BSYNC B0 ;  /* 0x0000000000007941 */ /* 0x000fea0003800000 */
.L_x_444:
        /* <DEDUP_REMOVED lines=9> */
.L_x_447:
[----:B------:R-:W-:Y:S05]  /*fa00*/  BSYNC B0 ;  /* 0x0000000000007941 */ /* 0x000fea0003800000 */
.L_x_446:
        /* <DEDUP_REMOVED lines=9> */
.L_x_449:
[----:B------:R-:W-:Y:S05]  /*faa0*/  BSYNC B0 ;  /* 0x0000000000007941 */ /* 0x000fea0003800000 */
.L_x_448:
        /* <DEDUP_REMOVED lines=12> */
.L_x_451:
[----:B------:R-:W-:Y:S05]  /*fb70*/  BSYNC B0 ;  /* 0x0000000000007941 */ /* 0x000fea0003800000 */
.L_x_450:
        /* <DEDUP_REMOVED lines=12> */
.L_x_453:
[----:B------:R-:W-:Y:S05]  /*fc40*/  BSYNC B0 ;  /* 0x0000000000007941 */ /* 0x000fea0003800000 */
.L_x_452:
[----:B-----5:R-:W-:Y:S01]  /*fc50*/  SHF.L.U32 R11, R15, 0x10, RZ ;  /* 0x000000100f0b7819 */ /* 0x020fe200000006ff */
[----:B------:R-:W-:Y:S01]  /*fc60*/  BSSY B0, `(.L_x_454) ;  /* 0x0000009000007945 */ /* 0x000fe20003800000 */
[----:B------:R-:W-:-:S03]  /*fc70*/  ISETP.GT.AND P3, PT, R0, 0x31, P1 ;  /* 0x000000310000780c */ /* 0x000fc60000f64270 */
[----:B------:R-:W-:-:S04]  /*fc80*/  FMUL R11, R11, UR22 ;  /* 0x000000160b0b7c20 */ /* 0x000fc80008400000 */
[----:B------:R-:W-:-:S05]  /*fc90*/  FFMA R11, R50, UR11, R11 ;  /* 0x0000000b320b7c23 */ /* 0x000fca000800000b */
[----:B0-----:R-:W-:Y:S02]  /*fca0*/  F2FP.BF16.F32.PACK_AB R12, RZ, R11 ;  /* 0x0000000bff0c723e */ /* 0x001fe400000010ff */
[----:B------:R-:W-:-:S05]  /*fcb0*/  IADD3.X R11, R7, UR5, RZ, P2, !PT ;  /* 0x00000005070b7c10 */ /* 0x000fca00097fe4ff */
[----:B------:R0:W-:Y:S01]  /*fcc0*/  @P4 STG.E.U16 desc[UR20][R10.64+0x60], R12 ;  /* 0x0000600c0a004986 */ /* 0x0001e2000c101514 */
[----:B------:R-:W-:Y:S05]  /*fcd0*/  @!P3 BRA `(.L_x_455) ;  /* 0x000000000004b947 */ /* 0x000fea0003800000 */
[----:B------:R0:W5:Y:S02]  /*fce0*/  LDG.E.LTC128B.U16 R15, desc[UR20][R8.64+0x62] ;  /* 0x00006214080f7981 */ /* 0x000164000c1e1520 */
.L_x_455:
[----:B------:R-:W-:Y:S05]  /*fcf0*/  BSYNC B0 ;  /* 0x0000000000007941 */ /* 0x000fea0003800000 */
.L_x_454:
[----:B0----5:R-:W-:Y:S01]  /*fd00*/  IMAD.U32 R12, R15, 0x10000, RZ ;  /* 0x000100000f0c7824 */ /* 0x021fe200078e00ff */
[----:B------:R-:W-:Y:S01]  /*fd10*/  ISETP.GT.AND P2, PT, R0, 0x38, P0 ;  /* 0x000000380000780c */ /* 0x000fe20000744270 */
[----:B------:R-:W-:Y:S02]  /*fd20*/  BSSY B0, `(.L_x_456) ;  /* 0x000000a000007945 */ /* 0x000fe40003800000 */
        /* <DEDUP_REMOVED lines=9> */
.L_x_457:
[----:B------:R-:W-:Y:S05]  /*fdc0*/  BSYNC B0 ;  /* 0x0000000000007941 */ /* 0x000fea0003800000 */
.L_x_456:
        /* <DEDUP_REMOVED lines=12> */
.L_x_459:
[----:B------:R-:W-:Y:S05]  /*fe90*/  BSYNC B0 ;  /* 0x0000000000007941 */ /* 0x000fea0003800000 */
.L_x_458:
        /* <DEDUP_REMOVED lines=12> */
.L_x_461:
[----:B------:R-:W-:Y:S05]  /*ff60*/  BSYNC B0 ;  /* 0x0000000000007941 */ /* 0x000fea0003800000 */
.L_x_460:
[----:B0----5:R-:W-:Y:S01]  /*ff70*/  IMAD.U32 R12, R15, 0x10000, RZ ;  /* 0x000100000f0c7824 */ /* 0x021fe200078e00ff */
[----:B------:R-:W-:Y:S01]  /*ff80*/  ISETP.GT.AND P3, PT, R0, 0x39, P1 ;  /* 0x000000390000780c */ /* 0x000fe20000f64270 */
[----:B------:R-:W-:Y:S02]  /*ff90*/  BSSY B0, `(.L_x_462) ;  /* 0x000000a000007945 */ /* 0x000fe40003800000 */
[----:B------:R-:W-:Y:S01]  /*ffa0*/  FMUL R13, R12, UR22 ;  /* 0x000000160c0d7c20 */ /* 0x000fe20008400000 */
[----:B------:R-:W-:-:S03]  /*ffb0*/  VIADD R12, R2, UR8 ;  /* 0x00000008020c7c36 */ /* 0x000fc60008000000 */
[----:B------:R-:W-:-:S05]  /*ffc0*/  FFMA R13, R54, UR11, R13 ;  /* 0x0000000b360d7c23 */ /* 0x000fca000800000d */
[----:B------:R-:W-:-:S04]  /*ffd0*/  F2FP.BF16.F32.PACK_AB R13, RZ, R13 ;  /* 0x0000000dff0d723e */ /* 0x000fc800000010ff */
[----:B------:R-:W-:Y:S02]  /*ffe0*/  PRMT R14, R13, 0x7610, R14 ;  /* 0x000076100d0e7816 */ /* 0x000fe4000000000e */
[----:B------:R-:W-:-:S05]  /*fff0*/  @P2 MOV R13, R11 ;  /* 0x0000000b000d2202 */ /* 0x000fca0000000f00 */
[----:B------:R0:W-:Y:S01]  /*10000*/  @P2 STG.E.U16 desc[UR20][R12.64+0x70], R14 ;  /* 0x0000700e0c002986 */ /* 0x0001e2000c101514 */
[----:B------:R-:W-:Y:S05]  /*10010*/  @!P3 BRA `(.L_x_463) ;  /* 0x000000000004b947 */ /* 0x000fea0003800000 */
[----:B------:R0:W5:Y:S02]  /*10020*/  LDG.E.LTC128B.U16 R15, desc[UR20][R8.64+0x72] ;  /* 0x00007214080f7981 */ /* 0x000164000c1e1520 */
.L_x_463:
[----:B------:R-:W-:Y:S05]  /*10030*/  BSYNC B0 ;  /* 0x0000000000007941 */ /* 0x000fea0003800000 */
.L_x_462:
        /* <DEDUP_REMOVED lines=12> */
.L_x_465:
[----:B------:R-:W-:Y:S05]  /*10100*/  BSYNC B0 ;  /* 0x0000000000007941 */ /* 0x000fea0003800000 */
.L_x_464:
        /* <DEDUP_REMOVED lines=12> */
.L_x_467:
[----:B------:R-:W-:Y:S05]  /*101d0*/  BSYNC B0 ;  /* 0x0000000000007941 */ /* 0x000fea0003800000 */
.L_x_466:
        /* <DEDUP_REMOVED lines=12> */
.L_x_469:
[----:B------:R-:W-:Y:S05]  /*102a0*/  BSYNC B0 ;  /* 0x0000000000007941 */ /* 0x000fea0003800000 */
.L_x_468:
        /* <DEDUP_REMOVED lines=12> */
.L_x_471:
[----:B------:R-:W-:Y:S05]  /*10370*/  BSYNC B0 ;  /* 0x0000000000007941 */ /* 0x000fea0003800000 */
.L_x_470:
        /* <DEDUP_REMOVED lines=12> */
.L_x_473:
[----:B------:R-:W-:Y:S05]  /*10440*/  BSYNC B0 ;  /* 0x0000000000007941 */ /* 0x000fea0003800000 */
.L_x_472:
        /* <DEDUP_REMOVED lines=12> */
.L_x_475:
[----:B------:R-:W-:Y:S05]  /*10510*/  BSYNC B0 ;  /* 0x0000000000007941 */ /* 0x000fea0003800000 */
.L_x_474:
        /* <DEDUP_REMOVED lines=12> */
.L_x_477:
[----:B------:R-:W-:Y:S05]  /*105e0*/  BSYNC B0 ;  /* 0x0000000000007941 */ /* 0x000fea0003800000 */
.L_x_476:
        /* <DEDUP_REMOVED lines=12> */
.L_x_479:
[----:B------:R-:W-:Y:S05]  /*106b0*/  BSYNC B0 ;  /* 0x0000000000007941 */ /* 0x000fea0003800000 */
.L_x_478:
        /* <DEDUP_REMOVED lines=12> */
.L_x_481:
[----:B------:R-:W-:Y:S05]  /*10780*/  BSYNC B0 ;  /* 0x0000000000007941 */ /* 0x000fea0003800000 */
.L_x_480:
        /* <DEDUP_REMOVED lines=12> */
.L_x_483:
[----:B------:R-:W-:Y:S05]  /*10850*/  BSYNC B0 ;  /* 0x0000000000007941 */ /* 0x000fea0003800000 */
.L_x_482:
        /* <DEDUP_REMOVED lines=12> */
.L_x_485:
[----:B------:R-:W-:Y:S05]  /*10920*/  BSYNC B0 ;  /* 0x0000000000007941 */ /* 0x000fea0003800000 */
.L_x_484:
        /* <DEDUP_REMOVED lines=12> */
.L_x_487:
[----:B------:R-:W-:Y:S05]  /*109f0*/  BSYNC B0 ;  /* 0x0000000000007941 */ /* 0x000fea0003800000 */
.L_x_486:
        /* <DEDUP_REMOVED lines=12> */
.L_x_489:
[----:B------:R-:W-:Y:S05]  /*10ac0*/  BSYNC B0 ;  /* 0x0000000000007941 */ /* 0x000fea0003800000 */
.L_x_488:
        /* <DEDUP_REMOVED lines=12> */
.L_x_491:
[----:B------:R-:W-:Y:S05]  /*10b90*/  BSYNC B0 ;  /* 0x0000000000007941 */ /* 0x000fea0003800000 */
.L_x_490:
        /* <DEDUP_REMOVED lines=12> */
.L_x_493:
[----:B------:R-:W-:Y:S05]  /*10c60*/  BSYNC B0 ;  /* 0x0000000000007941 */ /* 0x000fea0003800000 */
.L_x_492:
        /* <DEDUP_REMOVED lines=12> */
.L_x_495:
[----:B------:R-:W-:Y:S05]  /*10d30*/  BSYNC B0 ;  /* 0x0000000000007941 */ /* 0x000fea0003800000 */
.L_x_494:
        /* <DEDUP_REMOVED lines=12> */
.L_x_497:
[----:B------:R-:W-:Y:S05]  /*10e00*/  BSYNC B0 ;  /* 0x0000000000007941 */ /* 0x000fea0003800000 */
.L_x_496:
        /* <DEDUP_REMOVED lines=12> */
.L_x_499:
[----:B------:R-:W-:Y:S05]  /*10ed0*/  BSYNC B0 ;  /* 0x0000000000007941 */ /* 0x000fea0003800000 */
.L_x_498:
        /* <DEDUP_REMOVED lines=12> */
.L_x_501:
[----:B------:R-:W-:Y:S05]  /*10fa0*/  BSYNC B0 ;  /* 0x0000000000007941 */ /* 0x000fea0003800000 */
.L_x_500:
        /* <DEDUP_REMOVED lines=12> */
.L_x_503:
[----:B------:R-:W-:Y:S05]  /*11070*/  BSYNC B0 ;  /* 0x0000000000007941 */ /* 0x000fea0003800000 */
.L_x_502:
        /* <DEDUP_REMOVED lines=12> */
.L_x_505:
[----:B------:R-:W-:Y:S05]  /*11140*/  BSYNC B0 ;  /* 0x0000000000007941 */ /* 0x000fea0003800000 */
.L_x_504:
        /* <DEDUP_REMOVED lines=12> */
.L_x_507:
[----:B------:R-:W-:Y:S05]  /*11210*/  BSYNC B0 ;  /* 0x0000000000007941 */ /* 0x000fea0003800000 */
.L_x_506:
        /* <DEDUP_REMOVED lines=12> */
.L_x_509:
[----:B------:R-:W-:Y:S05]  /*112e0*/  BSYNC B0 ;  /* 0x0000000000007941 */ /* 0x000fea0003800000 */
.L_x_508:
        /* <DEDUP_REMOVED lines=12> */
.L_x_511:
[----:B------:R-:W-:Y:S05]  /*113b0*/  BSYNC B0 ;  /* 0x0000000000007941 */ /* 0x000fea0003800000 */
.L_x_510:
        /* <DEDUP_REMOVED lines=12> */
.L_x_513:
[----:B------:R-:W-:Y:S05]  /*11480*/  BSYNC B0 ;  /* 0x0000000000007941 */ /* 0x000fea0003800000 */
.L_x_512:
        /* <DEDUP_REMOVED lines=12> */
.L_x_515:
[----:B------:R-:W-:Y:S05]  /*11550*/  BSYNC B0 ;  /* 0x0000000000007941 */ /* 0x000fea0003800000 */
.L_x_514:
        /* <DEDUP_REMOVED lines=12> */
.L_x_517:
[----:B------:R-:W-:Y:S05]  /*11620*/  BSYNC B0 ;  /* 0x0000000000007941 */ /* 0x000fea0003800000 */
.L_x_516:
        /* <DEDUP_REMOVED lines=12> */
.L_x_519:
[----:B------:R-:W-:Y:S05]  /*116f0*/  BSYNC B0 ;  /* 0x0000000000007941 */ /* 0x000fea0003800000 */
.L_x_518:
        /* <DEDUP_REMOVED lines=12> */
.L_x_521:
[----:B------:R-:W-:Y:S05]  /*117c0*/  BSYNC B0 ;  /* 0x0000000000007941 */ /* 0x000fea0003800000 */
.L_x_520:
        /* <DEDUP_REMOVED lines=12> */
.L_x_523:
[----:B------:R-:W-:Y:S05]  /*11890*/  BSYNC B0 ;  /* 0x0000000000007941 */ /* 0x000fea0003800000 */
.L_x_522:
[----:B01--45:R-:W-:Y:S01]  /*118a0*/  IMAD.U32 R4, R15, 0x10000, RZ ;  /* 0x000100000f047824 */ /* 0x033fe200078e00ff */
[----:B------:R-:W-:Y:S01]  /*118b0*/  ISETP.GT.AND P2, PT, R0, 0x78, P1 ;  /* 0x000000780000780c */ /* 0x000fe20000f44270 */
[----:B------:R-:W-:Y:S01]  /*118c0*/  @P0 IMAD.MOV.U32 R6, RZ, RZ, R2 ;  /* 0x000000ffff060224 */ /* 0x000fe200078e0002 */
[----:B------:R-:W-:Y:S01]  /*118d0*/  BSSY B0, `(.L_x_524) ;  /* 0x0000007000007945 */ /* 0x000fe20003800000 */
[----:B------:R-:W-:-:S04]  /*118e0*/  FMUL R4, R4, UR22 ;  /* 0x0000001604047c20 */ /* 0x000fc80008400000 */
[----:B------:R-:W-:-:S05]  /*118f0*/  FFMA R4, R85, UR11, R4 ;  /* 0x0000000b55047c23 */ /* 0x000fca0008000004 */
[----:B------:R-:W-:-:S05]  /*11900*/  F2FP.BF16.F32.PACK_AB R4, RZ, R4 ;  /* 0x00000004ff04723e */ /* 0x000fca00000010ff */
[----:B------:R0:W-:Y:S01]  /*11910*/  @P0 STG.E.U16 desc[UR20][R6.64+0xf2], R4 ;  /* 0x0000f20406000986 */ /* 0x0001e2000c101514 */
[----:B------:R-:W-:Y:S05]  /*11920*/  @!P2 BRA `(.L_x_525) ;  /* 0x000000000004a947 */ /* 0x000fea0003800000 */
[----:B------:R1:W5:Y:S02]  /*11930*/  LDG.E.LTC128B.U16 R15, desc[UR20][R8.64+0xf0] ;  /* 0x0000f014080f7981 */ /* 0x000364000c1e1520 */
.L_x_525:
[----:B------:R-:W-:Y:S05]  /*11940*/  BSYNC B0 ;  /* 0x0000000000007941 */ /* 0x000fea0003800000 */
.L_x_524:
[----:B0----5:R-:W-:Y:S01]  /*11950*/  IMAD.U32 R4, R15, 0x10000, RZ ;  /* 0x000100000f047824 */ /* 0x021fe200078e00ff */
[----:B------:R-:W-:Y:S01]  /*11960*/  ISETP.GT.AND P1, PT, R0, 0x79, P1 ;  /* 0x000000790000780c */ /* 0x000fe20000f24270 */
[----:B------:R-:W-:Y:S02]  /*11970*/  BSSY B0, `(.L_x_526) ;  /* 0x000000a000007945 */ /* 0x000fe40003800000 */
[----:B------:R-:W-:Y:S01]  /*11980*/  FMUL R5, R4, UR22 ;  /* 0x0000001604057c20 */ /* 0x000fe20008400000 */
[----:B------:R-:W-:-:S03]  /*11990*/  VIADD R4, R2, UR8 ;  /* 0x0000000802047c36 */ /* 0x000fc60008000000 */
[----:B------:R-:W-:-:S05]  /*119a0*/  FFMA R5, R86, UR11, R5 ;  /* 0x0000000b56057c23 */ /* 0x000fca0008000005 */
[----:B------:R-:W-:-:S04]  /*119b0*/  F2FP.BF16.F32.PACK_AB R5, RZ, R5 ;  /* 0x00000005ff05723e */ /* 0x000fc800000010ff */
[----:B------:R-:W-:Y:S01]  /*119c0*/  PRMT R0, R5, 0x7610, R0 ;  /* 0x0000761005007816 */ /* 0x000fe20000000000 */
[----:B------:R-:W-:-:S05]  /*119d0*/  @P2 IMAD.MOV.U32 R5, RZ, RZ, R11 ;  /* 0x000000ffff052224 */ /* 0x000fca00078e000b */
[----:B------:R0:W-:Y:S01]  /*119e0*/  @P2 STG.E.U16 desc[UR20][R4.64+0xf0], R0 ;  /* 0x0000f00004002986 */ /* 0x0001e2000c101514 */
[----:B------:R-:W-:Y:S05]  /*119f0*/  @!P1 BRA `(.L_x_527) ;  /* 0x0000000000049947 */ /* 0x000fea0003800000 */
[----:B------:R4:W5:Y:S02]  /*11a00*/  LDG.E.LTC128B.U16 R15, desc[UR20][R8.64+0xf2] ;  /* 0x0000f214080f7981 */ /* 0x000964000c1e1520 */
.L_x_527:
[----:B------:R-:W-:Y:S05]  /*11a10*/  BSYNC B0 ;  /* 0x0000000000007941 */ /* 0x000fea0003800000 */
.L_x_526:
[----:B-----5:R-:W-:Y:S01]  /*11a20*/  SHF.L.U32 R15, R15, 0x10, RZ ;  /* 0x000000100f0f7819 */ /* 0x020fe200000006ff */
[----:B------:R-:W-:-:S04]  /*11a30*/  VIADD R2, R2, UR8 ;  /* 0x0000000802027c36 */ /* 0x000fc80008000000 */
[----:B0-----:R-:W-:-:S04]  /*11a40*/  FMUL R0, R15, UR22 ;  /* 0x000000160f007c20 */ /* 0x001fc80008400000 */
[----:B------:R-:W-:Y:S01]  /*11a50*/  FFMA R0, R87, UR11, R0 ;  /* 0x0000000b57007c23 */ /* 0x000fe20008000000 */
[----:B------:R-:W-:Y:S06]  /*11a60*/  @!P1 EXIT ;  /* 0x000000000000994d */ /* 0x000fec0003800000 */
[----:B------:R-:W-:Y:S01]  /*11a70*/  F2FP.BF16.F32.PACK_AB R0, RZ, R0 ;  /* 0x00000000ff00723e */ /* 0x000fe200000010ff */
[----:B------:R-:W-:-:S05]  /*11a80*/  IMAD.MOV.U32 R3, RZ, RZ, R11 ;  /* 0x000000ffff037224 */ /* 0x000fca00078e000b */
[----:B------:R-:W-:Y:S01]  /*11a90*/  STG.E.U16 desc[UR20][R2.64+0xf2], R0 ;  /* 0x0000f20002007986 */ /* 0x000fe2000c101514 */
[----:B------:R-:W-:Y:S05]  /*11aa0*/  EXIT ;  /* 0x000000000000794d */ /* 0x000fea0003800000 */
.L_x_25:
[----:B------:R-:W2:Y:S01]  /*11ab0*/  LDL.LU R7, [R1+0x8] ;  /* 0x0000080001077983 */ /* 0x000ea20000300800 */
[----:B------:R-:W-:-:S03]  /*11ac0*/  ULDC.64 UR6, c[0x0][0x5c8] ;  /* 0x0001720000067ab9 */ /* 0x000fc60000000a00 */
[----:B------:R-:W3:Y:S04]  /*11ad0*/  LDL.LU R6, [R1+0xc] ;  /* 0x00000c0001067983 */ /* 0x000ee80000300800 */
[----:B------:R-:W4:Y:S04]  /*11ae0*/  LDL.LU R8, [R1+0x18] ;  /* 0x0000180001087983 */ /* 0x000f280000300800 */
[----:B------:R-:W5:Y:S04]  /*11af0*/  LDL.LU R252, [R1+0x4c] ;  /* 0x00004c0001fc7983 */ /* 0x000f680000300800 */
        /* <DEDUP_REMOVED lines=35> */
[----:B------:R-:W5:Y:S01]  /*11d30*/  LDL.LU R232, [R1+0xdc] ;  /* 0x0000dc0001e87983 */ /* 0x000f620000300800 */
[----:B------:R-:W-:-:S03]  /*11d40*/  LEA R2, P2, R4, UR6, 0x1 ;  /* 0x0000000604027c11 */ /* 0x000fc6000f8408ff */
[----:B------:R-:W5:Y:S04]  /*11d50*/  LDL.LU R231, [R1+0xe0] ;  /* 0x0000e00001e77983 */ /* 0x000f680000300800 */
[----:B------:R-:W5:Y:S04]  /*11d60*/  LDL.LU R233, [R1+0xe4] ;  /* 0x0000e40001e97983 */ /* 0x000f680000300800 */
[----:B------:R-:W5:Y:S04]  /*11d70*/  LDL.LU R234, [R1+0xe8] ;  /* 0x0000e80001ea7983 */ /* 0x000f680000300800 */
[----:B------:R-:W5:Y:S01]  /*11d80*/  LDL.LU R235, [R1+0xec] ;  /* 0x0000ec0001eb7983 */ /* 0x000f620000300800 */
[----:B------:R-:W-:-:S03]  /*11d90*/  LEA.HI.X R3, R4, UR7, R3, 0x1, P2 ;  /* 0x0000000704037c11 */ /* 0x000fc600090f0c03 */
[----:B------:R-:W5:Y:S04]  /*11da0*/  LDL.LU R236, [R1+0xf0] ;  /* 0x0000f00001ec7983 */ /* 0x000f680000300800 */
[----:B------:R-:W5:Y:S04]  /*11db0*/  LDL.LU R237, [R1+0xf4] ;  /* 0x0000f40001ed7983 */ /* 0x000f680000300800 */
[----:B------:R-:W5:Y:S04]  /*11dc0*/  LDL.LU R238, [R1+0xf8] ;  /* 0x0000f80001ee7983 */ /* 0x000f680000300800 */
[----:B------:R-:W5:Y:S04]  /*11dd0*/  LDL.LU R239, [R1+0xfc] ;  /* 0x0000fc0001ef7983 */ /* 0x000f680000300800 */
[----:B------:R-:W4:Y:S04]  /*11de0*/  LDL.LU R4, [R1+0x4] ;  /* 0x0000040001047983 */ /* 0x000f280000300800 */
[----:B------:R-:W5:Y:S01]  /*11df0*/  LDL.LU R5, [R1] ;  /* 0x0000000001057983 */ /* 0x000f620000300800 */
[----:B------:R-:W-:Y:S01]  /*11e00*/  ISETP.GT.AND P2, PT, R0, 0x1, P0 ;  /* 0x000000010000780c */ /* 0x000fe20000744270 */
[----:B------:R-:W-:-:S02]  /*11e10*/  USHF.L.U32 UR9, UR4, 0x1, URZ ;  /* 0x0000000104097899 */ /* 0x000fc4000800063f */
[----:B------:R-:W-:Y:S01]  /*11e20*/  USHF.L.U64.HI UR8, UR4, 0x1, UR5 ;  /* 0x0000000104087899 */ /* 0x000fe20008010205 */
[----:B--2---:R-:W-:Y:S01]  /*11e30*/  FMUL R7, R7, UR11 ;  /* 0x0000000b07077c20 */ /* 0x004fe20008400000 */
[----:B---3--:R-:W-:-:S04]  /*11e40*/  FMUL R6, R6, UR11 ;  /* 0x0000000b06067c20 */ /* 0x008fc80008400000 */
[----:B------:R-:W-:Y:S02]  /*11e50*/  F2FP.BF16.F32.PACK_AB R7, RZ, R7 ;  /* 0x00000007ff07723e */ /* 0x000fe400000010ff */
[----:B------:R-:W-:Y:S01]  /*11e60*/  F2FP.BF16.F32.PACK_AB R6, RZ, R6 ;  /* 0x00000006ff06723e */ /* 0x000fe200000010ff */
[----:B----4-:R-:W-:Y:S01]  /*11e70*/  FMUL R4, R4, UR11 ;  /* 0x0000000b04047c20 */ /* 0x010fe20008400000 */
[----:B-----5:R-:W-:-:S04]  /*11e80*/  FMUL R5, R5, UR11 ;  /* 0x0000000b05057c20 */ /* 0x020fc80008400000 */
[----:B------:R-:W-:Y:S02]  /*11e90*/  F2FP.BF16.F32.PACK_AB R4, RZ, R4 ;  /* 0x00000004ff04723e */ /* 0x000fe400000010ff */
[----:B------:R-:W-:-:S03]  /*11ea0*/  F2FP.BF16.F32.PACK_AB R5, RZ, R5 ;  /* 0x00000005ff05723e */ /* 0x000fc600000010ff */
[----:B------:R1:W-:Y:S04]  /*11eb0*/  @P2 STG.E.U16 desc[UR20][R2.64+0x2], R4 ;  /* 0x0000020402002986 */ /* 0x0003e8000c101514 */
[----:B------:R2:W-:Y:S01]  /*11ec0*/  @P1 STG.E.U16 desc[UR20][R2.64], R5 ;  /* 0x0000000502001986 */ /* 0x0005e2000c101514 */
[----:B------:R-:W-:-:S04]  /*11ed0*/  ISETP.GT.AND P1, PT, R14, 0x8, PT ;  /* 0x000000080e00780c */ /* 0x000fc80003f24270 */
[----:B------:R-:W-:Y:S02]  /*11ee0*/  ISETP.GT.AND P2, PT, R0, RZ, P1 ;  /* 0x000000ff0000720c */ /* 0x000fe40000f44270 */
[----:B-1----:R-:W-:-:S04]  /*11ef0*/  IADD3 R4, P3, R2, UR9, RZ ;  /* 0x0000000902047c10 */ /* 0x002fc8000ff7e0ff */
[----:B--2---:R-:W-:-:S07]  /*11f00*/  IADD3.X R5, R3, UR8, RZ, P3, !PT ;  /* 0x0000000803057c10 */ /* 0x004fce0009ffe4ff */
[----:B------:R1:W-:Y:S01]  /*11f10*/  @P2 STG.E.U16 desc[UR20][R4.64], R7 ;  /* 0x0000000704002986 */ /* 0x0003e2000c101514 */
[----:B------:R-:W-:-:S03]  /*11f20*/  ISETP.GT.AND P2, PT, R0, 0x1, P1 ;  /* 0x000000010000780c */ /* 0x000fc60000f44270 */
[----:B-1----:R-:W2:Y:S10]  /*11f30*/  LDL.LU R7, [R1+0x14] ;  /* 0x0000140001077983 */ /* 0x002eb40000300800 */
[----:B------:R1:W-:Y:S04]  /*11f40*/  @P2 STG.E.U16 desc[UR20][R4.64+0x2], R6 ;  /* 0x0000020604002986 */ /* 0x0003e8000c101514 */
[----:B-1----:R-:W3:Y:S01]  /*11f50*/  LDL.LU R6, [R1+0x10] ;  /* 0x0000100001067983 */ /* 0x002ee20000300800 */
[----:B------:R-:W-:Y:S01]  /*11f60*/  ISETP.GT.AND P2, PT, R0, 0x8, P0 ;  /* 0x000000080000780c */ /* 0x000fe20000744270 */
[----:B------:R-:W-:Y:S01]  /*11f70*/  FMUL R8, R8, UR11 ;  /* 0x0000000b08087c20 */ /* 0x000fe20008400000 */
[----:B------:R-:W-:-:S02]  /*11f80*/  ISETP.GT.AND P3, PT, R0, 0x9, P0 ;  /* 0x000000090000780c */ /* 0x000fc40000764270 */
[----:B------:R-:W-:Y:S01]  /*11f90*/  ISETP.GT.AND P4, PT, R0, 0x8, P1 ;  /* 0x000000080000780c */ /* 0x000fe20000f84270 */
[----:B--2---:R-:W-:-:S05]  /*11fa0*/  FMUL R7, R7, UR11 ;  /* 0x0000000b07077c20 */ /* 0x004fca0008400000 */
[----:B------:R-:W-:Y:S01]  /*11fb0*/  F2FP.BF16.F32.PACK_AB R7, RZ, R7 ;  /* 0x00000007ff07723e */ /* 0x000fe200000010ff */
[----:B---3--:R-:W-:-:S05]  /*11fc0*/  FMUL R6, R6, UR11 ;  /* 0x0000000b06067c20 */ /* 0x008fca0008400000 */
[----:B------:R-:W-:-:S04]  /*11fd0*/  F2FP.BF16.F32.PACK_AB R6, RZ, R6 ;  /* 0x00000006ff06723e */ /* 0x000fc800000010ff */
[----:B------:R-:W-:Y:S02]  /*11fe0*/  PRMT R9, R6, 0x7610, R9 ;  /* 0x0000761006097816 */ /* 0x000fe40000000009 */
[----:B------:R-:W-:Y:S01]  /*11ff0*/  F2FP.BF16.F32.PACK_AB R6, RZ, R8 ;  /* 0x00000008ff06723e */ /* 0x000fe200000010ff */
[----:B------:R1:W-:Y:S04]  /*12000*/  @P3 STG.E.U16 desc[UR20][R2.64+0x12], R7 ;  /* 0x0000120702003986 */ /* 0x0003e8000c101514 */
[----:B------:R-:W2:Y:S04]  /*12010*/  LDL.LU R8, [R1+0x28] ;  /* 0x0000280001087983 */ /* 0x000ea80000300800 */
[----:B------:R-:W-:Y:S04]  /*12020*/  @P2 STG.E.U16 desc[UR20][R2.64+0x10], R9 ;  /* 0x0000100902002986 */ /* 0x000fe8000c101514 */
[----:B-1----:R-:W3:Y:S04]  /*12030*/  LDL.LU R7, [R1+0x24] ;  /* 0x0000240001077983 */ /* 0x002ee80000300800 */
[----:B------:R1:W-:Y:S04]  /*12040*/  @P4 STG.E.U16 desc[UR20][R4.64+0x10], R6 ;  /* 0x0000100604004986 */ /* 0x0003e8000c101514 */
[----:B-1----:R-:W4:Y:S01]  /*12050*/  LDL.LU R6, [R1+0x1c] ;  /* 0x00001c0001067983 */ /* 0x002f220000300800 */
[----:B------:R-:W-:Y:S01]  /*12060*/  ISETP.GT.AND P2, PT, R0, 0x9, P1 ;  /* 0x000000090000780c */ /* 0x000fe20000f44270 */
[----:B----4-:R-:W-:-:S05]  /*12070*/  FMUL R6, R6, UR11 ;  /* 0x0000000b06067c20 */ /* 0x010fca0008400000 */
[----:B------:R-:W-:-:S07]  /*12080*/  F2FP.BF16.F32.PACK_AB R6, RZ, R6 ;  /* 0x00000006ff06723e */ /* 0x000fce00000010ff */
[----:B------:R1:W-:Y:S04]  /*12090*/  @P2 STG.E.U16 desc[UR20][R4.64+0x12], R6 ;  /* 0x0000120604002986 */ /* 0x0003e8000c101514 */
[----:B-1----:R-:W4:Y:S01]  /*120a0*/  LDL.LU R6, [R1+0x20] ;  /* 0x0000200001067983 */ /* 0x002f220000300800 */
[----:B--2---:R-:W-:Y:S01]  /*120b0*/  FMUL R8, R8, UR11 ;  /* 0x0000000b08087c20 */ /* 0x004fe20008400000 */
[C---:B------:R-:W-:Y:S01]  /*120c0*/  ISETP.GT.AND P2, PT, R0.reuse, 0x10, P0 ;  /* 0x000000100000780c */ /* 0x040fe20000744270 */
[----:B---3--:R-:W-:Y:S01]  /*120d0*/  FMUL R7, R7, UR11 ;  /* 0x0000000b07077c20 */ /* 0x008fe20008400000 */
[C---:B------:R-:W-:Y:S02]  /*120e0*/  ISETP.GT.AND P3, PT, R0.reuse, 0x11, P0 ;  /* 0x000000110000780c */ /* 0x040fe40000764270 */
[----:B------:R-:W-:-:S02]  /*120f0*/  ISETP.GT.AND P4, PT, R0, 0x10, P1 ;  /* 0x000000100000780c */ /* 0x000fc40000f84270 */
[----:B------:R-:W-:Y:S01]  /*12100*/  F2FP.BF16.F32.PACK_AB R7, RZ, R7 ;  /* 0x00000007ff07723e */ /* 0x000fe200000010ff */
[----:B----4-:R-:W-:-:S05]  /*12110*/  FMUL R6, R6, UR11 ;  /* 0x0000000b06067c20 */ /* 0x010fca0008400000 */
[----:B------:R-:W-:-:S04]  /*12120*/  F2FP.BF16.F32.PACK_AB R6, RZ, R6 ;  /* 0x00000006ff06723e */ /* 0x000fc800000010ff */
[----:B------:R-:W-:Y:S02]  /*12130*/  PRMT R9, R6, 0x7610, R9 ;  /* 0x0000761006097816 */ /* 0x000fe40000000009 */
[----:B------:R-:W-:Y:S02]  /*12140*/  F2FP.BF16.F32.PACK_AB R6, RZ, R8 ;  /* 0x00000008ff06723e */ /* 0x000fe400000010ff */
[----:B------:R-:W2:Y:S04]  /*12150*/  LDL.LU R8, [R1+0x2c] ;  /* 0x00002c0001087983 */ /* 0x000ea80000300800 */
[----:B------:R1:W-:Y:S01]  /*12160*/  @P2 STG.E.U16 desc[UR20][R2.64+0x20], R9 ;  /* 0x0000200902002986 */ /* 0x0003e2000c101514 */
[----:B------:R-:W-:-:S03]  /*12170*/  ISETP.GT.AND P2, PT, R0, 0x11, P1 ;  /* 0x000000110000780c */ /* 0x000fc60000f44270 */
[----:B------:R-:W-:Y:S04]  /*12180*/  @P3 STG.E.U16 desc[UR20][R2.64+0x22], R7 ;  /* 0x0000220702003986 */ /* 0x000fe8000c101514 */
[----:B------:R3:W-:Y:S04]  /*12190*/  @P4 STG.E.U16 desc[UR20][R4.64+0x20], R6 ;  /* 0x0000200604004986 */ /* 0x0007e8000c101514 */
[----:B-1----:R-:W4:Y:S01]  /*121a0*/  LDL.LU R9, [R1+0x34] ;  /* 0x0000340001097983 */ /* 0x002f220000300800 */
[----:B--2---:R-:W-:-:S05]  /*121b0*/  FMUL R8, R8, UR11 ;  /* 0x0000000b08087c20 */ /* 0x004fca0008400000 */
[----:B------:R-:W-:-:S04]  /*121c0*/  F2FP.BF16.F32.PACK_AB R8, RZ, R8 ;  /* 0x00000008ff08723e */ /* 0x000fc800000010ff */
[----:B---3--:R-:W-:Y:S02]  /*121d0*/  PRMT R6, R8, 0x7610, R6 ;  /* 0x0000761008067816 */ /* 0x008fe40000000006 */
[----:B------:R-:W2:Y:S04]  /*121e0*/  LDL.LU R8, [R1+0x30] ;  /* 0x0000300001087983 */ /* 0x000ea80000300800 */
[----:B------:R1:W-:Y:S04]  /*121f0*/  @P2 STG.E.U16 desc[UR20][R4.64+0x22], R6 ;  /* 0x0000220604002986 */ /* 0x0003e8000c101514 */
[----:B-1----:R-:W3:Y:S01]  /*12200*/  LDL.LU R6, [R1+0x3c] ;  /* 0x00003c0001067983 */ /* 0x002ee20000300800 */
[----:B------:R-:W-:Y:S01]  /*12210*/  ISETP.GT.AND P2, PT, R0, 0x18, P0 ;  /* 0x000000180000780c */ /* 0x000fe20000744270 */
[----:B----4-:R-:W-:Y:S01]  /*12220*/  FMUL R9, R9, UR11 ;  /* 0x0000000b09097c20 */ /* 0x010fe20008400000 */
[----:B--2---:R-:W-:-:S05]  /*12230*/  FMUL R8, R8, UR11 ;  /* 0x0000000b08087c20 */ /* 0x004fca0008400000 */
[----:B------:R-:W-:Y:S02]  /*12240*/  F2FP.BF16.F32.PACK_AB R7, RZ, R8 ;  /* 0x00000008ff07723e */ /* 0x000fe400000010ff */
[----:B------:R-:W-:Y:S02]  /*12250*/  F2FP.BF16.F32.PACK_AB R8, RZ, R9 ;  /* 0x00000009ff08723e */ /* 0x000fe400000010ff */
[----:B------:R-:W2:Y:S01]  /*12260*/  LDL.LU R9, [R1+0x38] ;  /* 0x0000380001097983 */ /* 0x000ea20000300800 */
[C---:B------:R-:W-:Y:S02]  /*12270*/  ISETP.GT.AND P3, PT, R0.reuse, 0x19, P0 ;  /* 0x000000190000780c */ /* 0x040fe40000764270 */
[----:B------:R-:W-:Y:S01]  /*12280*/  ISETP.GT.AND P4, PT, R0, 0x18, P1 ;  /* 0x000000180000780c */ /* 0x000fe20000f84270 */
[----:B------:R1:W-:Y:S01]  /*12290*/  @P2 STG.E.U16 desc[UR20][R2.64+0x30], R7 ;  /* 0x0000300702002986 */ /* 0x0003e2000c101514 */
[----:B---3--:R-:W-:-:S05]  /*122a0*/  FMUL R6, R6, UR11 ;  /* 0x0000000b06067c20 */ /* 0x008fca0008400000 */
[----:B------:R-:W-:Y:S01]  /*122b0*/  F2FP.BF16.F32.PACK_AB R6, RZ, R6 ;  /* 0x00000006ff06723e */ /* 0x000fe200000010ff */
[----:B-1----:R-:W3:Y:S03]  /*122c0*/  LDL.LU R7, [R1+0x44] ;  /* 0x0000440001077983 */ /* 0x002ee60000300800 */
[----:B------:R-:W-:Y:S02]  /*122d0*/  PRMT R10, R6, 0x7610, R10 ;  /* 0x00007610060a7816 */ /* 0x000fe4000000000a */
[----:B------:R-:W4:Y:S04]  /*122e0*/  LDL.LU R6, [R1+0x40] ;  /* 0x0000400001067983 */ /* 0x000f280000300800 */
[----:B------:R1:W-:Y:S01]  /*122f0*/  @P3 STG.E.U16 desc[UR20][R2.64+0x32], R8 ;  /* 0x0000320802003986 */ /* 0x0003e2000c101514 */
[----:B------:R-:W-:-:S02]  /*12300*/  ISETP.GT.AND P2, PT, R0, 0x19, P1 ;  /* 0x000000190000780c */ /* 0x000fc40000f44270 */
[----:B------:R-:W-:Y:S01]  /*12310*/  ISETP.GT.AND P5, PT, R0, 0x30, P1 ;  /* 0x000000300000780c */ /* 0x000fe20000fa4270 */
[----:B------:R-:W-:Y:S01]  /*12320*/  FMUL R12, R12, UR11 ;  /* 0x0000000b0c0c7c20 */ /* 0x000fe20008400000 */
        /* <DEDUP_REMOVED lines=31> */
[----:B------:R-:W-:-:S02]  /*12520*/  USHF.L.U32 UR6, UR14, 0x6, URZ ;  /* 0x000000060e067899 */ /* 0x000fc4000800063f */
[----:B------:R-:W-:Y:S01]  /*12530*/  USHF.L.U64.HI UR7, UR14, 0x6, UR15 ;  /* 0x000000060e077899 */ /* 0x000fe2000801020f */
[----:B------:R-:W-:Y:S01]  /*12540*/  FMUL R152, R152, UR11 ;  /* 0x0000000b98987c20 */ /* 0x000fe20008400000 */
[----:B------:R-:W-:Y:S01]  /*12550*/  FMUL R153, R153, UR11 ;  /* 0x0000000b99997c20 */ /* 0x000fe20008400000 */
[----:B------:R-:W-:Y:S01]  /*12560*/  FMUL R154, R154, UR11 ;  /* 0x0000000b9a9a7c20 */ /* 0x000fe20008400000 */
[----:B------:R-:W-:Y:S01]  /*12570*/  FMUL R155, R155, UR11 ;  /* 0x0000000b9b9b7c20 */ /* 0x000fe20008400000 */
[----:B--2---:R-:W-:-:S05]  /*12580*/  FMUL R9, R9, UR11 ;  /* 0x0000000b09097c20 */ /* 0x004fca0008400000 */
[----:B------:R-:W-:Y:S01]  /*12590*/  F2FP.BF16.F32.PACK_AB R9, RZ, R9 ;  /* 0x00000009ff09723e */ /* 0x000fe200000010ff */
[----:B----4-:R-:W-:-:S05]  /*125a0*/  FMUL R6, R6, UR11 ;  /* 0x0000000b06067c20 */ /* 0x010fca0008400000 */
[----:B-1----:R-:W-:Y:S02]  /*125b0*/  F2FP.BF16.F32.PACK_AB R8, RZ, R6 ;  /* 0x00000006ff08723e */ /* 0x002fe400000010ff */
[----:B------:R-:W2:Y:S04]  /*125c0*/  LDL.LU R6, [R1+0x48] ;  /* 0x0000480001067983 */ /* 0x000ea80000300800 */
[----:B------:R1:W-:Y:S04]  /*125d0*/  @P4 STG.E.U16 desc[UR20][R4.64+0x30], R9 ;  /* 0x0000300904004986 */ /* 0x0003e8000c101514 */
[----:B------:R-:W-:Y:S01]  /*125e0*/  @P2 STG.E.U16 desc[UR20][R4.64+0x32], R10 ;  /* 0x0000320a04002986 */ /* 0x000fe2000c101514 */
[C---:B------:R-:W-:Y:S01]  /*125f0*/  ISETP.GT.AND P2, PT, R0.reuse, 0x20, P0 ;  /* 0x000000200000780c */ /* 0x040fe20000744270 */
[----:B---3--:R-:W-:Y:S01]  /*12600*/  FMUL R7, R7, UR11 ;  /* 0x0000000b07077c20 */ /* 0x008fe20008400000 */
[----:B------:R-:W-:-:S02]  /*12610*/  ISETP.GT.AND P3, PT, R0, 0x21, P0 ;  /* 0x000000210000780c */ /* 0x000fc40000764270 */
[----:B------:R-:W-:Y:S02]  /*12620*/  ISETP.GT.AND P4, PT, R0, 0x20, P1 ;  /* 0x000000200000780c */ /* 0x000fe40000f84270 */
[----:B------:R-:W-:-:S07]  /*12630*/  F2FP.BF16.F32.PACK_AB R7, RZ, R7 ;  /* 0x00000007ff07723e */ /* 0x000fce00000010ff */
[----:B------:R3:W-:Y:S01]  /*12640*/  @P2 STG.E.U16 desc[UR20][R2.64+0x40], R8 ;  /* 0x0000400802002986 */ /* 0x0007e2000c101514 */
[----:B------:R-:W-:Y:S02]  /*12650*/  ISETP.GT.AND P2, PT, R0, 0x21, P1 ;  /* 0x000000210000780c */ /* 0x000fe40000f44270 */
[----:B-1----:R-:W-:Y:S01]  /*12660*/  PRMT R9, R7, 0x7610, R9 ;  /* 0x0000761007097816 */ /* 0x002fe20000000009 */
[----:B------:R-:W-:-:S04]  /*12670*/  FMUL R7, R250, UR11 ;  /* 0x0000000bfa077c20 */ /* 0x000fc80008400000 */
[----:B------:R1:W-:Y:S01]  /*12680*/  @P3 STG.E.U16 desc[UR20][R2.64+0x42], R9 ;  /* 0x0000420902003986 */ /* 0x0003e2000c101514 */
[----:B------:R-:W-:Y:S01]  /*12690*/  ISETP.GT.AND P3, PT, R0, 0x29, P0 ;  /* 0x000000290000780c */ /* 0x000fe20000764270 */
[----:B---3--:R-:W-:Y:S01]  /*126a0*/  FMUL R8, R249, UR11 ;  /* 0x0000000bf9087c20 */ /* 0x008fe20008400000 */
[----:B------:R-:W-:-:S04]  /*126b0*/  F2FP.BF16.F32.PACK_AB R7, RZ, R7 ;  /* 0x00000007ff07723e */ /* 0x000fc800000010ff */
[----:B------:R-:W-:Y:S02]  /*126c0*/  F2FP.BF16.F32.PACK_AB R8, RZ, R8 ;  /* 0x00000008ff08723e */ /* 0x000fe400000010ff */
[----:B------:R-:W-:Y:S02]  /*126d0*/  PRMT R15, R7, 0x7610, R15 ;  /* 0x00007610070f7816 */ /* 0x000fe4000000000f */
[----:B------:R-:W-:Y:S01]  /*126e0*/  PRMT R17, R8, 0x7610, R17 ;  /* 0x0000761008117816 */ /* 0x000fe20000000011 */
[----:B------:R-:W-:Y:S01]  /*126f0*/  FMUL R7, R247, UR11 ;  /* 0x0000000bf7077c20 */ /* 0x000fe20008400000 */
[----:B------:R-:W-:-:S04]  /*12700*/  FMUL R8, R246, UR11 ;  /* 0x0000000bf6087c20 */ /* 0x000fc80008400000 */
[----:B------:R-:W-:Y:S02]  /*12710*/  F2FP.BF16.F32.PACK_AB R7, RZ, R7 ;  /* 0x00000007ff07723e */ /* 0x000fe400000010ff */
[----:B------:R-:W-:Y:S01]  /*12720*/  F2FP.BF16.F32.PACK_AB R8, RZ, R8 ;  /* 0x00000008ff08723e */ /* 0x000fe200000010ff */
[----:B-1----:R-:W-:Y:S01]  /*12730*/  FMUL R9, R245, UR11 ;  /* 0x0000000bf5097c20 */ /* 0x002fe20008400000 */
[----:B------:R-:W-:-:S04]  /*12740*/  F2FP.BF16.F32.PACK_AB R12, RZ, R12 ;  /* 0x0000000cff0c723e */ /* 0x000fc800000010ff */
[----:B------:R-:W-:Y:S02]  /*12750*/  F2FP.BF16.F32.PACK_AB R9, RZ, R9 ;  /* 0x00000009ff09723e */ /* 0x000fe400000010ff */
[----:B------:R-:W-:Y:S02]  /*12760*/  F2FP.BF16.F32.PACK_AB R16, RZ, R16 ;  /* 0x00000010ff10723e */ /* 0x000fe400000010ff */
[----:B------:R-:W-:Y:S02]  /*12770*/  F2FP.BF16.F32.PACK_AB R18, RZ, R18 ;  /* 0x00000012ff12723e */ /* 0x000fe400000010ff */
[----:B------:R-:W-:Y:S02]  /*12780*/  F2FP.BF16.F32.PACK_AB R20, RZ, R20 ;  /* 0x00000014ff14723e */ /* 0x000fe400000010ff */
[----:B------:R-:W-:Y:S02]  /*12790*/  F2FP.BF16.F32.PACK_AB R19, RZ, R19 ;  /* 0x00000013ff13723e */ /* 0x000fe400000010ff */
[----:B------:R-:W-:-:S02]  /*127a0*/  F2FP.BF16.F32.PACK_AB R21, RZ, R21 ;  /* 0x00000015ff15723e */ /* 0x000fc400000010ff */
        /* <DEDUP_REMOVED lines=25> */
[----:B------:R-:W-:Y:S01]  /*12940*/  F2FP.BF16.F32.PACK_AB R239, RZ, R239 ;  /* 0x000000efffef723e */ /* 0x000fe200000010ff */
[----:B--2---:R-:W-:-:S05]  /*12950*/  FMUL R6, R6, UR11 ;  /* 0x0000000b06067c20 */ /* 0x004fca0008400000 */
[----:B------:R-:W-:-:S04]  /*12960*/  F2FP.BF16.F32.PACK_AB R6, RZ, R6 ;  /* 0x00000006ff06723e */ /* 0x000fc800000010ff */
[----:B------:R-:W-:Y:S01]  /*12970*/  PRMT R10, R6, 0x7610, R10 ;  /* 0x00007610060a7816 */ /* 0x000fe2000000000a */
[----:B------:R-:W-:-:S05]  /*12980*/  FMUL R6, R252, UR11 ;  /* 0x0000000bfc067c20 */ /* 0x000fca0008400000 */
[----:B------:R-:W-:-:S04]  /*12990*/  F2FP.BF16.F32.PACK_AB R6, RZ, R6 ;  /* 0x00000006ff06723e */ /* 0x000fc800000010ff */
[----:B------:R-:W-:Y:S01]  /*129a0*/  PRMT R11, R6, 0x7610, R11 ;  /* 0x00007610060b7816 */ /* 0x000fe2000000000b */
[----:B------:R1:W-:Y:S01]  /*129b0*/  @P4 STG.E.U16 desc[UR20][R4.64+0x40], R10 ;  /* 0x0000400a04004986 */ /* 0x0003e2000c101514 */
[----:B------:R-:W-:-:S03]  /*129c0*/  FMUL R6, R251, UR11 ;  /* 0x0000000bfb067c20 */ /* 0x000fc60008400000 */
[----:B------:R2:W-:Y:S01]  /*129d0*/  @P2 STG.E.U16 desc[UR20][R4.64+0x42], R11 ;  /* 0x0000420b04002986 */ /* 0x0005e2000c101514 */
[C---:B------:R-:W-:Y:S02]  /*129e0*/  ISETP.GT.AND P2, PT, R0.reuse, 0x28, P0 ;  /* 0x000000280000780c */ /* 0x040fe40000744270 */
[----:B------:R-:W-:Y:S02]  /*129f0*/  ISETP.GT.AND P4, PT, R0, 0x28, P1 ;  /* 0x000000280000780c */ /* 0x000fe40000f84270 */
[----:B------:R-:W-:-:S04]  /*12a00*/  F2FP.BF16.F32.PACK_AB R6, RZ, R6 ;  /* 0x00000006ff06723e */ /* 0x000fc800000010ff */
[----:B------:R-:W-:Y:S01]  /*12a10*/  PRMT R13, R6, 0x7610, R13 ;  /* 0x00007610060d7816 */ /* 0x000fe2000000000d */
[----:B------:R-:W-:Y:S01]  /*12a20*/  @P3 STG.E.U16 desc[UR20][R2.64+0x52], R15 ;  /* 0x0000520f02003986 */ /* 0x000fe2000c101514 */
[----:B------:R-:W-:-:S03]  /*12a30*/  ISETP.GT.AND P3, PT, R0, 0x30, P0 ;  /* 0x000000300000780c */ /* 0x000fc60000764270 */
[----:B------:R3:W-:Y:S01]  /*12a40*/  @P2 STG.E.U16 desc[UR20][R2.64+0x50], R13 ;  /* 0x0000500d02002986 */ /* 0x0007e2000c101514 */
[----:B------:R-:W-:Y:S01]  /*12a50*/  ISETP.GT.AND P2, PT, R0, 0x29, P1 ;  /* 0x000000290000780c */ /* 0x000fe20000f44270 */
[----:B------:R-:W-:Y:S02]  /*12a60*/  FMUL R6, R248, UR11 ;  /* 0x0000000bf8067c20 */ /* 0x000fe40008400000 */
[----:B------:R4:W-:Y:S01]  /*12a70*/  @P4 STG.E.U16 desc[UR20][R4.64+0x50], R17 ;  /* 0x0000501104004986 */ /* 0x0009e2000c101514 */
[----:B------:R-:W-:Y:S02]  /*12a80*/  ISETP.GT.AND P4, PT, R0, 0x31, P0 ;  /* 0x000000310000780c */ /* 0x000fe40000784270 */
[----:B------:R-:W-:Y:S01]  /*12a90*/  F2FP.BF16.F32.PACK_AB R6, RZ, R6 ;  /* 0x00000006ff06723e */ /* 0x000fe200000010ff */
[----:B-1----:R-:W-:Y:S01]  /*12aa0*/  FMUL R10, R244, UR11 ;  /* 0x0000000bf40a7c20 */ /* 0x002fe20008400000 */
[----:B--2---:R-:W-:-:S05]  /*12ab0*/  FMUL R11, R243, UR11 ;  /* 0x0000000bf30b7c20 */ /* 0x004fca0008400000 */
[----:B------:R-:W-:Y:S01]  /*12ac0*/  @P2 STG.E.U16 desc[UR20][R4.64+0x52], R6 ;  /* 0x0000520604002986 */ /* 0x000fe2000c101514 */
[----:B------:R-:W-:-:S03]  /*12ad0*/  ISETP.GT.AND P2, PT, R0, 0x31, P1 ;  /* 0x000000310000780c */ /* 0x000fc60000f44270 */
[----:B------:R-:W-:Y:S01]  /*12ae0*/  @P3 STG.E.U16 desc[UR20][R2.64+0x60], R7 ;  /* 0x0000600702003986 */ /* 0x000fe2000c101514 */
[----:B------:R-:W-:-:S03]  /*12af0*/  ISETP.GT.AND P3, PT, R0, 0x38, P0 ;  /* 0x000000380000780c */ /* 0x000fc60000764270 */
[----:B------:R-:W-:Y:S01]  /*12b00*/  @P4 STG.E.U16 desc[UR20][R2.64+0x62], R8 ;  /* 0x0000620802004986 */ /* 0x000fe2000c101514 */
[C---:B------:R-:W-:Y:S02]  /*12b10*/  ISETP.GT.AND P4, PT, R0.reuse, 0x39, P0 ;  /* 0x000000390000780c */ /* 0x040fe40000784270 */
[----:B------:R-:W-:Y:S02]  /*12b20*/  F2FP.BF16.F32.PACK_AB R10, RZ, R10 ;  /* 0x0000000aff0a723e */ /* 0x000fe400000010ff */
[----:B------:R-:W-:Y:S01]  /*12b30*/  F2FP.BF16.F32.PACK_AB R11, RZ, R11 ;  /* 0x0000000bff0b723e */ /* 0x000fe200000010ff */
[----:B------:R-:W-:Y:S01]  /*12b40*/  @P5 STG.E.U16 desc[UR20][R4.64+0x60], R9 ;  /* 0x0000600904005986 */ /* 0x000fe2000c101514 */
[----:B------:R-:W-:-:S03]  /*12b50*/  ISETP.GT.AND P5, PT, R0, 0x38, P1 ;  /* 0x000000380000780c */ /* 0x000fc60000fa4270 */
[----:B------:R-:W-:Y:S01]  /*12b60*/  @P2 STG.E.U16 desc[UR20][R4.64+0x62], R10 ;  /* 0x0000620a04002986 */ /* 0x000fe2000c101514 */
[----:B------:R-:W-:Y:S01]  /*12b70*/  ISETP.GT.AND P2, PT, R0, 0x39, P1 ;  /* 0x000000390000780c */ /* 0x000fe20000f44270 */
[----:B---3--:R-:W-:Y:S02]  /*12b80*/  FMUL R13, R242, UR11 ;  /* 0x0000000bf20d7c20 */ /* 0x008fe40008400000 */
[----:B------:R-:W-:Y:S01]  /*12b90*/  @P3 STG.E.U16 desc[UR20][R2.64+0x70], R11 ;  /* 0x0000700b02003986 */ /* 0x000fe2000c101514 */
[C---:B------:R-:W-:Y:S01]  /*12ba0*/  ISETP.GT.AND P3, PT, R0.reuse, 0x40, P0 ;  /* 0x000000400000780c */ /* 0x040fe20000764270 */
[----:B------:R-:W-:Y:S02]  /*12bb0*/  FMUL R15, R241, UR11 ;  /* 0x0000000bf10f7c20 */ /* 0x000fe40008400000 */
[----:B------:R-:W-:Y:S01]  /*12bc0*/  @P4 STG.E.U16 desc[UR20][R2.64+0x72], R12 ;  /* 0x0000720c02004986 */ /* 0x000fe2000c101514 */
[----:B------:R-:W-:Y:S02]  /*12bd0*/  ISETP.GT.AND P4, PT, R0, 0x41, P0 ;  /* 0x000000410000780c */ /* 0x000fe40000784270 */
[----:B------:R-:W-:-:S02]  /*12be0*/  F2FP.BF16.F32.PACK_AB R13, RZ, R13 ;  /* 0x0000000dff0d723e */ /* 0x000fc400000010ff */
[----:B------:R-:W-:-:S03]  /*12bf0*/  F2FP.BF16.F32.PACK_AB R15, RZ, R15 ;  /* 0x0000000fff0f723e */ /* 0x000fc600000010ff */
[----:B------:R-:W-:Y:S01]  /*12c00*/  @P5 STG.E.U16 desc[UR20][R4.64+0x70], R13 ;  /* 0x0000700d04005986 */ /* 0x000fe2000c101514 */
[----:B------:R-:W-:-:S03]  /*12c10*/  ISETP.GT.AND P5, PT, R0, 0x40, P1 ;  /* 0x000000400000780c */ /* 0x000fc60000fa4270 */
[----:B------:R-:W-:Y:S01]  /*12c20*/  @P2 STG.E.U16 desc[UR20][R4.64+0x72], R15 ;  /* 0x0000720f04002986 */ /* 0x000fe2000c101514 */
[----:B------:R-:W-:Y:S01]  /*12c30*/  ISETP.GT.AND P2, PT, R0, 0x41, P1 ;  /* 0x000000410000780c */ /* 0x000fe20000f44270 */
[----:B----4-:R-:W-:Y:S02]  /*12c40*/  FMUL R17, R240, UR11 ;  /* 0x0000000bf0117c20 */ /* 0x010fe40008400000 */
[----:B------:R-:W-:Y:S01]  /*12c50*/  @P3 STG.E.U16 desc[UR20][R2.64+0x80], R16 ;  /* 0x0000801002003986 */ /* 0x000fe2000c101514 */
[----:B------:R-:W-:-:S03]  /*12c60*/  ISETP.GT.AND P3, PT, R0, 0x48, P0 ;  /* 0x000000480000780c */ /* 0x000fc60000764270 */
[----:B------:R-:W-:Y:S01]  /*12c70*/  @P4 STG.E.U16 desc[UR20][R2.64+0x82], R18 ;  /* 0x0000821202004986 */ /* 0x000fe2000c101514 */
[----:B------:R-:W-:Y:S02]  /*12c80*/  ISETP.GT.AND P4, PT, R0, 0x49, P0 ;  /* 0x000000490000780c */ /* 0x000fe40000784270 */
[----:B------:R-:W-:-:S05]  /*12c90*/  F2FP.BF16.F32.PACK_AB R17, RZ, R17 ;  /* 0x00000011ff11723e */ /* 0x000fca00000010ff */
[----:B------:R-:W-:Y:S01]  /*12ca0*/  @P5 STG.E.U16 desc[UR20][R4.64+0x80], R17 ;  /* 0x0000801104005986 */ /* 0x000fe2000c101514 */
[----:B------:R-:W-:-:S03]  /*12cb0*/  ISETP.GT.AND P5, PT, R0, 0x48, P1 ;  /* 0x000000480000780c */ /* 0x000fc60000fa4270 */
        /* <DEDUP_REMOVED lines=43> */
[C---:B------:R-:W-:Y:S02]  /*12f70*/  ISETP.GT.AND P3, PT, R0.reuse, 0x78, P0 ;  /* 0x000000780000780c */ /* 0x040fe40000764270 */
[C---:B------:R-:W-:Y:S01]  /*12f80*/  ISETP.GT.AND P0, PT, R0.reuse, 0x79, P0 ;  /* 0x000000790000780c */ /* 0x040fe20000704270 */
[----:B------:R-:W-:Y:S01]  /*12f90*/  @P4 STG.E.U16 desc[UR20][R2.64+0xe2], R233 ;  /* 0x0000e2e902004986 */ /* 0x000fe2000c101514 */
[C---:B------:R-:W-:Y:S02]  /*12fa0*/  ISETP.GT.AND P4, PT, R0.reuse, 0x78, P1 ;  /* 0x000000780000780c */ /* 0x040fe40000f84270 */
[----:B------:R-:W-:Y:S01]  /*12fb0*/  ISETP.GT.AND P1, PT, R0, 0x79, P1 ;  /* 0x000000790000780c */ /* 0x000fe20000f24270 */
[----:B------:R-:W-:Y:S01]  /*12fc0*/  @P5 STG.E.U16 desc[UR20][R4.64+0xe0], R234 ;  /* 0x0000e0ea04005986 */ /* 0x000fe2000c101514 */
[----:B------:R-:W-:-:S03]  /*12fd0*/  USHF.L.U32 UR10, UR6, 0x1, URZ ;  /* 0x00000001060a7899 */ /* 0x000fc6000800063f */
[----:B------:R-:W-:Y:S04]  /*12fe0*/  @P2 STG.E.U16 desc[UR20][R4.64+0xe2], R235 ;  /* 0x0000e2eb04002986 */ /* 0x000fe8000c101514 */
[----:B------:R-:W-:Y:S04]  /*12ff0*/  @P3 STG.E.U16 desc[UR20][R2.64+0xf0], R236 ;  /* 0x0000f0ec02003986 */ /* 0x000fe8000c101514 */
[----:B------:R-:W-:Y:S01]  /*13000*/  @P0 STG.E.U16 desc[UR20][R2.64+0xf2], R237 ;  /* 0x0000f2ed02000986 */ /* 0x000fe2000c101514 */
[----:B------:R-:W-:-:S03]  /*13010*/  ISETP.GT.AND P0, PT, R14, 0x48, PT ;  /* 0x000000480e00780c */ /* 0x000fc60003f04270 */
[----:B------:R-:W-:Y:S01]  /*13020*/  @P4 STG.E.U16 desc[UR20][R4.64+0xf0], R238 ;  /* 0x0000f0ee04004986 */ /* 0x000fe2000c101514 */
[----:B------:R-:W-:-:S03]  /*13030*/  USHF.L.U64.HI UR6, UR6, 0x1, UR7 ;  /* 0x0000000106067899 */ /* 0x000fc60008010207 */
[----:B------:R1:W-:Y:S01]  /*13040*/  @P1 STG.E.U16 desc[UR20][R4.64+0xf2], R239 ;  /* 0x0000f2ef04001986 */ /* 0x0003e2000c101514 */
[----:B------:R-:W-:Y:S02]  /*13050*/  ISETP.GT.AND P1, PT, R14, 0x40, PT ;  /* 0x000000400e00780c */ /* 0x000fe40003f24270 */
[C---:B------:R-:W-:Y:S02]  /*13060*/  ISETP.GT.AND P3, PT, R0.reuse, RZ, P0 ;  /* 0x000000ff0000720c */ /* 0x040fe40000764270 */
[C---:B------:R-:W-:Y:S02]  /*13070*/  ISETP.GT.AND P5, PT, R0.reuse, RZ, P1 ;  /* 0x000000ff0000720c */ /* 0x040fe40000fa4270 */
[----:B------:R-:W-:Y:S02]  /*13080*/  ISETP.GT.AND P4, PT, R0, 0x1, P1 ;  /* 0x000000010000780c */ /* 0x000fe40000f84270 */
[----:B-1----:R-:W-:Y:S02]  /*13090*/  IADD3 R4, P6, R2, UR10, RZ ;  /* 0x0000000a02047c10 */ /* 0x002fe4000ffde0ff */
[----:B------:R-:W-:-:S02]  /*130a0*/  ISETP.GT.AND P2, PT, R0, 0x1, P0 ;  /* 0x000000010000780c */ /* 0x000fc40000744270 */
[----:B------:R-:W-:Y:S02]  /*130b0*/  IADD3.X R5, R3, UR6, RZ, P6, !PT ;  /* 0x0000000603057c10 */ /* 0x000fe4000b7fe4ff */
[----:B------:R-:W-:Y:S02]  /*130c0*/  IADD3 R10, P6, R4, UR9, RZ ;  /* 0x00000009040a7c10 */ /* 0x000fe4000ffde0ff */
[----:B------:R-:W-:Y:S02]  /*130d0*/  F2FP.BF16.F32.PACK_AB R152, RZ, R152 ;  /* 0x00000098ff98723e */ /* 0x000fe400000010ff */
[----:B------:R-:W-:Y:S02]  /*130e0*/  F2FP.BF16.F32.PACK_AB R153, RZ, R153 ;  /* 0x00000099ff99723e */ /* 0x000fe400000010ff */
[----:B------:R-:W-:Y:S02]  /*130f0*/  F2FP.BF16.F32.PACK_AB R154, RZ, R154 ;  /* 0x0000009aff9a723e */ /* 0x000fe400000010ff */
[----:B------:R-:W-:Y:S01]  /*13100*/  IADD3.X R11, R5, UR8, RZ, P6, !PT ;  /* 0x00000008050b7c10 */ /* 0x000fe2000b7fe4ff */
[----:B------:R-:W-:Y:S01]  /*13110*/  FMUL R6, R156, UR11 ;  /* 0x0000000b9c067c20 */ /* 0x000fe20008400000 */
[----:B------:R-:W-:Y:S01]  /*13120*/  F2FP.BF16.F32.PACK_AB R155, RZ, R155 ;  /* 0x0000009bff9b723e */ /* 0x000fe200000010ff */
[----:B------:R-:W-:Y:S01]  /*13130*/  @P5 STG.E.U16 desc[UR20][R4.64], R152 ;  /* 0x0000009804005986 */ /* 0x000fe2000c101514 */
[----:B------:R-:W-:-:S03]  /*13140*/  FMUL R7, R157, UR11 ;  /* 0x0000000b9d077c20 */ /* 0x000fc60008400000 */
[----:B------:R-:W-:Y:S01]  /*13150*/  @P4 STG.E.U16 desc[UR20][R4.64+0x2], R153 ;  /* 0x0000029904004986 */ /* 0x000fe2000c101514 */
[----:B------:R-:W-:-:S03]  /*13160*/  ISETP.GT.AND P4, PT, R0, 0x9, P1 ;  /* 0x000000090000780c */ /* 0x000fc60000f84270 */
[----:B------:R-:W-:Y:S01]  /*13170*/  @P3 STG.E.U16 desc[UR20][R10.64], R154 ;  /* 0x0000009a0a003986 */ /* 0x000fe2000c101514 */
[C---:B------:R-:W-:Y:S01]  /*13180*/  ISETP.GT.AND P3, PT, R0.reuse, 0x8, P1 ;  /* 0x000000080000780c */ /* 0x040fe20000f64270 */
[----:B------:R-:W-:Y:S01]  /*13190*/  IMAD.U32 R9, RZ, RZ, UR9 ;  /* 0x00000009ff097e24 */ /* 0x000fe2000f8e00ff */
[----:B------:R-:W-:Y:S01]  /*131a0*/  F2FP.BF16.F32.PACK_AB R6, RZ, R6 ;  /* 0x00000006ff06723e */ /* 0x000fe200000010ff */
[----:B------:R1:W-:Y:S01]  /*131b0*/  @P2 STG.E.U16 desc[UR20][R10.64+0x2], R155 ;  /* 0x0000029b0a002986 */ /* 0x0003e2000c101514 */
[----:B------:R-:W-:Y:S01]  /*131c0*/  ISETP.GT.AND P2, PT, R0, 0x8, P0 ;  /* 0x000000080000780c */ /* 0x000fe20000744270 */
[----:B------:R-:W-:Y:S01]  /*131d0*/  FMUL R8, R158, UR11 ;  /* 0x0000000b9e087c20 */ /* 0x000fe20008400000 */
[----:B------:R-:W-:-:S04]  /*131e0*/  F2FP.BF16.F32.PACK_AB R7, RZ, R7 ;  /* 0x00000007ff07723e */ /* 0x000fc800000010ff */
[----:B------:R-:W-:Y:S02]  /*131f0*/  F2FP.BF16.F32.PACK_AB R8, RZ, R8 ;  /* 0x00000008ff08723e */ /* 0x000fe400000010ff */
[----:B-1----:R-:W-:Y:S01]  /*13200*/  PRMT R10, R6, 0x7610, R10 ;  /* 0x00007610060a7816 */ /* 0x002fe2000000000a */
[----:B------:R-:W-:Y:S01]  /*13210*/  IMAD.U32 R11, RZ, RZ, UR8 ;  /* 0x00000008ff0b7e24 */ /* 0x000fe2000f8e00ff */
[----:B------:R-:W-:Y:S02]  /*13220*/  IADD3 R6, P5, P6, R9, UR10, R2 ;  /* 0x0000000a09067c10 */ /* 0x000fe4000febe002 */
[----:B------:R-:W-:Y:S02]  /*13230*/  PRMT R9, R7, 0x7610, R9 ;  /* 0x0000761007097816 */ /* 0x000fe40000000009 */
[----:B------:R-:W-:Y:S01]  /*13240*/  IADD3.X R7, R11, UR6, R3, P5, P6 ;  /* 0x000000060b077c10 */ /* 0x000fe2000afec403 */
[----:B------:R-:W-:Y:S01]  /*13250*/  @P3 STG.E.U16 desc[UR20][R4.64+0x10], R10 ;  /* 0x0000100a04003986 */ /* 0x000fe2000c101514 */
[----:B------:R-:W-:-:S03]  /*13260*/  ISETP.GT.AND P3, PT, R0, 0x9, P0 ;  /* 0x000000090000780c */ /* 0x000fc60000764270 */
[----:B------:R-:W-:Y:S01]  /*13270*/  @P4 STG.E.U16 desc[UR20][R4.64+0x12], R9 ;  /* 0x0000120904004986 */ /* 0x000fe2000c101514 */
[C---:B------:R-:W-:Y:S01]  /*13280*/  ISETP.GT.AND P4, PT, R0.reuse, 0x10, P1 ;  /* 0x000000100000780c */ /* 0x040fe20000f84270 */
[----:B------:R-:W-:Y:S01]  /*13290*/  FMUL R159, R159, UR11 ;  /* 0x0000000b9f9f7c20 */ /* 0x000fe20008400000 */
[C---:B------:R-:W-:Y:S01]  /*132a0*/  ISETP.GT.AND P5, PT, R0.reuse, 0x11, P1 ;  /* 0x000000110000780c */ /* 0x040fe20000fa4270 */
[----:B------:R-:W-:Y:S01]  /*132b0*/  @P2 STG.E.U16 desc[UR20][R6.64+0x10], R8 ;  /* 0x0000100806002986 */ /* 0x000fe2000c101514 */
[----:B------:R-:W-:Y:S01]  /*132c0*/  ISETP.GT.AND P2, PT, R0, 0x10, P0 ;  /* 0x000000100000780c */ /* 0x000fe20000744270 */
[----:B------:R-:W-:Y:S01]  /*132d0*/  FMUL R160, R160, UR11 ;  /* 0x0000000ba0a07c20 */ /* 0x000fe20008400000 */
[----:B------:R-:W-:Y:S01]  /*132e0*/  FMUL R161, R161, UR11 ;  /* 0x0000000ba1a17c20 */ /* 0x000fe20008400000 */
[----:B------:R-:W-:Y:S01]  /*132f0*/  FMUL R162, R162, UR11 ;  /* 0x0000000ba2a27c20 */ /* 0x000fe20008400000 */
[----:B------:R-:W-:Y:S02]  /*13300*/  F2FP.BF16.F32.PACK_AB R159, RZ, R159 ;  /* 0x0000009fff9f723e */ /* 0x000fe400000010ff */
[----:B------:R-:W-:-:S02]  /*13310*/  F2FP.BF16.F32.PACK_AB R160, RZ, R160 ;  /* 0x000000a0ffa0723e */ /* 0x000fc400000010ff */
[----:B------:R-:W-:Y:S02]  /*13320*/  F2FP.BF16.F32.PACK_AB R161, RZ, R161 ;  /* 0x000000a1ffa1723e */ /* 0x000fe400000010ff */
[----:B------:R-:W-:Y:S01]  /*13330*/  F2FP.BF16.F32.PACK_AB R162, RZ, R162 ;  /* 0x000000a2ffa2723e */ /* 0x000fe200000010ff */
[----:B------:R-:W-:Y:S01]  /*13340*/  @P3 STG.E.U16 desc[UR20][R6.64+0x12], R159 ;  /* 0x0000129f06003986 */ /* 0x000fe2000c101514 */
[----:B------:R-:W-:-:S03]  /*13350*/  ISETP.GT.AND P3, PT, R0, 0x11, P0 ;  /* 0x000000110000780c */ /* 0x000fc60000764270 */
[----:B------:R-:W-:Y:S01]  /*13360*/  @P4 STG.E.U16 desc[UR20][R4.64+0x20], R160 ;  /* 0x000020a004004986 */ /* 0x000fe2000c101514 */
[C---:B------:R-:W-:Y:S01]  /*13370*/  ISETP.GT.AND P4, PT, R0.reuse, 0x18, P1 ;  /* 0x000000180000780c */ /* 0x040fe20000f84270 */
[----:B------:R-:W-:Y:S02]  /*13380*/  FMUL R163, R163, UR11 ;  /* 0x0000000ba3a37c20 */ /* 0x000fe40008400000 */
[----:B------:R-:W-:Y:S01]  /*13390*/  @P5 STG.E.U16 desc[UR20][R4.64+0x22], R161 ;  /* 0x000022a104005986 */ /* 0x000fe2000c101514 */
[----:B------:R-:W-:Y:S01]  /*133a0*/  ISETP.GT.AND P5, PT, R0, 0x19, P1 ;  /* 0x000000190000780c */ /* 0x000fe20000fa4270 */
[----:B------:R-:W-:Y:S02]  /*133b0*/  FMUL R164, R164, UR11 ;  /* 0x0000000ba4a47c20 */ /* 0x000fe40008400000 */
[----:B------:R-:W-:Y:S01]  /*133c0*/  @P2 STG.E.U16 desc[UR20][R6.64+0x20], R162 ;  /* 0x000020a206002986 */ /* 0x000fe2000c101514 */
[----:B------:R-:W-:Y:S01]  /*133d0*/  ISETP.GT.AND P2, PT, R0, 0x18, P0 ;  /* 0x000000180000780c */ /* 0x000fe20000744270 */
[----:B------:R-:W-:Y:S01]  /*133e0*/  FMUL R165, R165, UR11 ;  /* 0x0000000ba5a57c20 */ /* 0x000fe20008400000 */
[----:B------:R-:W-:Y:S01]  /*133f0*/  FMUL R166, R166, UR11 ;  /* 0x0000000ba6a67c20 */ /* 0x000fe20008400000 */
[----:B------:R-:W-:-:S02]  /*13400*/  F2FP.BF16.F32.PACK_AB R163, RZ, R163 ;  /* 0x000000a3ffa3723e */ /* 0x000fc400000010ff */
[----:B------:R-:W-:Y:S02]  /*13410*/  F2FP.BF16.F32.PACK_AB R164, RZ, R164 ;  /* 0x000000a4ffa4723e */ /* 0x000fe400000010ff */
        /* <DEDUP_REMOVED lines=181> */
[C---:B------:R-:W-:Y:S02]  /*13f70*/  ISETP.GT.AND P4, PT, R0.reuse, 0x71, P0 ;  /* 0x000000710000780c */ /* 0x040fe40000784270 */
[----:B------:R-:W-:Y:S01]  /*13f80*/  ISETP.GT.AND P1, PT, R0, 0x79, P1 ;  /* 0x000000790000780c */ /* 0x000fe20000f24270 */
[----:B------:R-:W-:Y:S01]  /*13f90*/  @P5 STG.E.U16 desc[UR20][R4.64+0xe2], R209 ;  /* 0x0000e2d104005986 */ /* 0x000fe2000c101514 */
[----:B------:R-:W-:-:S03]  /*13fa0*/  FMUL R211, R211, UR11 ;  /* 0x0000000bd3d37c20 */ /* 0x000fc60008400000 */
[----:B------:R-:W-:Y:S01]  /*13fb0*/  @P2 STG.E.U16 desc[UR20][R6.64+0xe0], R210 ;  /* 0x0000e0d206002986 */ /* 0x000fe2000c101514 */
[----:B------:R-:W-:Y:S01]  /*13fc0*/  ISETP.GT.AND P2, PT, R0, 0x78, P0 ;  /* 0x000000780000780c */ /* 0x000fe20000744270 */
[----:B------:R-:W-:Y:S01]  /*13fd0*/  FMUL R212, R212, UR11 ;  /* 0x0000000bd4d47c20 */ /* 0x000fe20008400000 */
[----:B------:R-:W-:Y:S01]  /*13fe0*/  FMUL R213, R213, UR11 ;  /* 0x0000000bd5d57c20 */ /* 0x000fe20008400000 */
[----:B------:R-:W-:Y:S02]  /*13ff0*/  F2FP.BF16.F32.PACK_AB R211, RZ, R211 ;  /* 0x000000d3ffd3723e */ /* 0x000fe400000010ff */
[----:B------:R-:W-:Y:S01]  /*14000*/  ISETP.GT.AND P0, PT, R0, 0x79, P0 ;  /* 0x000000790000780c */ /* 0x000fe20000704270 */
[----:B------:R-:W-:Y:S01]  /*14010*/  FMUL R214, R214, UR11 ;  /* 0x0000000bd6d67c20 */ /* 0x000fe20008400000 */
[----:B------:R-:W-:Y:S02]  /*14020*/  F2FP.BF16.F32.PACK_AB R212, RZ, R212 ;  /* 0x000000d4ffd4723e */ /* 0x000fe400000010ff */
[----:B------:R-:W-:Y:S01]  /*14030*/  F2FP.BF16.F32.PACK_AB R213, RZ, R213 ;  /* 0x000000d5ffd5723e */ /* 0x000fe200000010ff */
[----:B------:R-:W-:Y:S01]  /*14040*/  @P4 STG.E.U16 desc[UR20][R6.64+0xe2], R211 ;  /* 0x0000e2d306004986 */ /* 0x000fe2000c101514 */
[----:B------:R-:W-:Y:S01]  /*14050*/  F2FP.BF16.F32.PACK_AB R214, RZ, R214 ;  /* 0x000000d6ffd6723e */ /* 0x000fe200000010ff */
[----:B------:R-:W-:-:S02]  /*14060*/  USHF.L.U32 UR7, UR14, 0x8, URZ ;  /* 0x000000080e077899 */ /* 0x000fc4000800063f */
[----:B------:R-:W-:Y:S04]  /*14070*/  @P3 STG.E.U16 desc[UR20][R4.64+0xf0], R212 ;  /* 0x0000f0d404003986 */ /* 0x000fe8000c101514 */
[----:B------:R1:W-:Y:S01]  /*14080*/  @P1 STG.E.U16 desc[UR20][R4.64+0xf2], R213 ;  /* 0x0000f2d504001986 */ /* 0x0003e2000c101514 */
[----:B------:R-:W-:Y:S01]  /*14090*/  FMUL R215, R215, UR11 ;  /* 0x0000000bd7d77c20 */ /* 0x000fe20008400000 */
[----:B------:R-:W-:Y:S01]  /*140a0*/  USHF.L.U64.HI UR6, UR14, 0x8, UR15 ;  /* 0x000000080e067899 */ /* 0x000fe2000801020f */
[----:B-1----:R-:W-:Y:S01]  /*140b0*/  @P2 IMAD.MOV.U32 R4, RZ, RZ, R6 ;  /* 0x000000ffff042224 */ /* 0x002fe200078e0006 */
[----:B------:R-:W-:-:S05]  /*140c0*/  @P2 MOV R5, R7 ;  /* 0x0000000700052202 */ /* 0x000fca0000000f00 */
[----:B------:R1:W-:Y:S01]  /*140d0*/  @P2 STG.E.U16 desc[UR20][R4.64+0xf0], R214 ;  /* 0x0000f0d604002986 */ /* 0x0003e2000c101514 */
[----:B------:R-:W-:Y:S01]  /*140e0*/  F2FP.BF16.F32.PACK_AB R215, RZ, R215 ;  /* 0x000000d7ffd7723e */ /* 0x000fe200000010ff */
[----:B------:R-:W-:Y:S01]  /*140f0*/  IMAD.U32 R9, RZ, RZ, UR6 ;  /* 0x00000006ff097e24 */ /* 0x000fe2000f8e00ff */
[C---:B------:R-:W-:Y:S02]  /*14100*/  ISETP.GT.AND P3, PT, R14.reuse, 0x80, PT ;  /* 0x000000800e00780c */ /* 0x040fe40003f64270 */
[----:B------:R-:W-:Y:S01]  /*14110*/  ISETP.GT.AND P1, PT, R14, 0x88, PT ;  /* 0x000000880e00780c */ /* 0x000fe20003f24270 */
[----:B-1----:R-:W-:Y:S02]  /*14120*/  @P0 IMAD.MOV.U32 R5, RZ, RZ, R7 ;  /* 0x000000ffff050224 */ /* 0x002fe400078e0007 */
[----:B------:R-:W-:Y:S02]  /*14130*/  IMAD.U32 R7, RZ, RZ, UR7 ;  /* 0x00000007ff077e24 */ /* 0x000fe4000f8e00ff */
[----:B------:R-:W-:-:S03]  /*14140*/  @P0 IMAD.MOV.U32 R4, RZ, RZ, R6 ;  /* 0x000000ffff040224 */ /* 0x000fc600078e0006 */
[----:B------:R-:W-:Y:S02]  /*14150*/  IADD3 R6, P5, P6, R2, UR9, R7 ;  /* 0x0000000902067c10 */ /* 0x000fe4000febe007 */
[----:B------:R1:W-:Y:S01]  /*14160*/  @P0 STG.E.U16 desc[UR20][R4.64+0xf2], R215 ;  /* 0x0000f2d704000986 */ /* 0x0003e2000c101514 */
[C---:B------:R-:W-:Y:S02]  /*14170*/  ISETP.GT.AND P0, PT, R0.reuse, RZ, P3 ;  /* 0x000000ff0000720c */ /* 0x040fe40001f04270 */
[----:B------:R-:W-:Y:S02]  /*14180*/  ISETP.GT.AND P2, PT, R0, 0x1, P3 ;  /* 0x000000010000780c */ /* 0x000fe40001f44270 */
[----:B------:R-:W-:Y:S01]  /*14190*/  IADD3.X R7, R3, UR8, R9, P5, P6 ;  /* 0x0000000803077c10 */ /* 0x000fe2000afec409 */
[----:B------:R-:W-:Y:S01]  /*141a0*/  FMUL R88, R88, UR11 ;  /* 0x0000000b58587c20 */ /* 0x000fe20008400000 */
[----:B------:R-:W-:Y:S01]  /*141b0*/  ISETP.GT.AND P5, PT, R0, RZ, P1 ;  /* 0x000000ff0000720c */ /* 0x000fe20000fa4270 */
[----:B------:R-:W-:Y:S01]  /*141c0*/  FMUL R89, R89, UR11 ;  /* 0x0000000b59597c20 */ /* 0x000fe20008400000 */
[----:B-1----:R-:W-:Y:S01]  /*141d0*/  IADD3 R4, P4, R2, UR7, RZ ;  /* 0x0000000702047c10 */ /* 0x002fe2000ff9e0ff */
[----:B------:R-:W-:-:S03]  /*141e0*/  FMUL R90, R90, UR11 ;  /* 0x0000000b5a5a7c20 */ /* 0x000fc60008400000 */
[----:B------:R-:W-:Y:S02]  /*141f0*/  IADD3.X R5, R3, UR6, RZ, P4, !PT ;  /* 0x0000000603057c10 */ /* 0x000fe4000a7fe4ff */
[----:B------:R-:W-:Y:S02]  /*14200*/  IADD3 R8, P4, R4, UR9, RZ ;  /* 0x0000000904087c10 */ /* 0x000fe4000ff9e0ff */
[----:B------:R-:W-:Y:S02]  /*14210*/  F2FP.BF16.F32.PACK_AB R88, RZ, R88 ;  /* 0x00000058ff58723e */ /* 0x000fe400000010ff */
[----:B------:R-:W-:Y:S02]  /*14220*/  F2FP.BF16.F32.PACK_AB R89, RZ, R89 ;  /* 0x00000059ff59723e */ /* 0x000fe400000010ff */
[----:B------:R-:W-:Y:S02]  /*14230*/  F2FP.BF16.F32.PACK_AB R90, RZ, R90 ;  /* 0x0000005aff5a723e */ /* 0x000fe400000010ff */
[----:B------:R-:W-:Y:S01]  /*14240*/  IADD3.X R9, R5, UR8, RZ, P4, !PT ;  /* 0x0000000805097c10 */ /* 0x000fe2000a7fe4ff */
[----:B------:R-:W-:Y:S01]  /*14250*/  @P0 STG.E.U16 desc[UR20][R4.64], R88 ;  /* 0x0000005804000986 */ /* 0x000fe2000c101514 */
[----:B------:R-:W-:-:S02]  /*14260*/  ISETP.GT.AND P0, PT, R0, 0x1, P1 ;  /* 0x000000010000780c */ /* 0x000fc40000f04270 */
[C---:B------:R-:W-:Y:S01]  /*14270*/  ISETP.GT.AND P4, PT, R0.reuse, 0x9, P3 ;  /* 0x000000090000780c */ /* 0x040fe20001f84270 */
[----:B------:R-:W-:Y:S01]  /*14280*/  @P2 STG.E.U16 desc[UR20][R4.64+0x2], R89 ;  /* 0x0000025904002986 */ /* 0x000fe2000c101514 */
[C---:B------:R-:W-:Y:S01]  /*14290*/  ISETP.GT.AND P2, PT, R0.reuse, 0x8, P3 ;  /* 0x000000080000780c */ /* 0x040fe20001f44270 */
[----:B------:R-:W-:Y:S02]  /*142a0*/  FMUL R91, R91, UR11 ;  /* 0x0000000b5b5b7c20 */ /* 0x000fe40008400000 */
[----:B------:R-:W-:Y:S01]  /*142b0*/  @P5 STG.E.U16 desc[UR20][R8.64], R90 ;  /* 0x0000005a08005986 */ /* 0x000fe2000c101514 */
[----:B------:R-:W-:Y:S01]  /*142c0*/  ISETP.GT.AND P5, PT, R0, 0x8, P1 ;  /* 0x000000080000780c */ /* 0x000fe20000fa4270 */
[----:B------:R-:W-:Y:S01]  /*142d0*/  FMUL R92, R92, UR11 ;  /* 0x0000000b5c5c7c20 */ /* 0x000fe20008400000 */
[----:B------:R-:W-:Y:S01]  /*142e0*/  FMUL R93, R93, UR11 ;  /* 0x0000000b5d5d7c20 */ /* 0x000fe20008400000 */
[----:B------:R-:W-:Y:S01]  /*142f0*/  FMUL R94, R94, UR11 ;  /* 0x0000000b5e5e7c20 */ /* 0x000fe20008400000 */
[----:B------:R-:W-:-:S02]  /*14300*/  F2FP.BF16.F32.PACK_AB R91, RZ, R91 ;  /* 0x0000005bff5b723e */ /* 0x000fc400000010ff */
[----:B------:R-:W-:Y:S02]  /*14310*/  F2FP.BF16.F32.PACK_AB R92, RZ, R92 ;  /* 0x0000005cff5c723e */ /* 0x000fe400000010ff */
[----:B------:R-:W-:Y:S02]  /*14320*/  F2FP.BF16.F32.PACK_AB R93, RZ, R93 ;  /* 0x0000005dff5d723e */ /* 0x000fe400000010ff */
[----:B------:R-:W-:Y:S01]  /*14330*/  F2FP.BF16.F32.PACK_AB R94, RZ, R94 ;  /* 0x0000005eff5e723e */ /* 0x000fe200000010ff */
[----:B------:R1:W-:Y:S01]  /*14340*/  @P0 STG.E.U16 desc[UR20][R8.64+0x2], R91 ;  /* 0x0000025b08000986 */ /* 0x0003e2000c101514 */
[----:B------:R-:W-:-:S03]  /*14350*/  ISETP.GT.AND P0, PT, R0, 0x9, P1 ;  /* 0x000000090000780c */ /* 0x000fc60000f04270 */
[----:B------:R-:W-:Y:S01]  /*14360*/  @P2 STG.E.U16 desc[UR20][R4.64+0x10], R92 ;  /* 0x0000105c04002986 */ /* 0x000fe2000c101514 */
[----:B------:R-:W-:-:S03]  /*14370*/  ISETP.GT.AND P2, PT, R0, 0x10, P3 ;  /* 0x000000100000780c */ /* 0x000fc60001f44270 */
        /* <DEDUP_REMOVED lines=140> */
[----:B------:R-:W-:Y:S04]  /*14c40*/  @P0 STG.E.U16 desc[UR20][R6.64+0x92], R127 ;  /* 0x0000927f06000986 */ /* 0x000fe8000c101514 */
[----:B------:R-:W-:Y:S01]  /*14c50*/  @P2 STG.E.U16 desc[UR20][R4.64+0xa0], R128 ;  /* 0x0000a08004002986 */ /* 0x000fe2000c101514 */
[----:B------:R-:W-:-:S03]  /*14c60*/  ISETP.GT.AND P2, PT, R0, 0x51, P1 ;  /* 0x000000510000780c */ /* 0x000fc60000f44270 */
[----:B------:R-:W-:Y:S01]  /*14c70*/  @P4 STG.E.U16 desc[UR20][R4.64+0xa2], R129 ;  /* 0x0000a28104004986 */ /* 0x000fe2000c101514 */
[----:B------:R-:W-:-:S03]  /*14c80*/  FMUL R131, R131, UR11 ;  /* 0x0000000b83837c20 */ /* 0x000fc60008400000 */
[----:B------:R-:W-:Y:S01]  /*14c90*/  @P5 STG.E.U16 desc[UR20][R6.64+0xa0], R130 ;  /* 0x0000a08206005986 */ /* 0x000fe2000c101514 */
[----:B------:R-:W-:Y:S01]  /*14ca0*/  ISETP.GT.AND P5, PT, R0, 0x59, P3 ;  /* 0x000000590000780c */ /* 0x000fe20001fa4270 */
[----:B------:R-:W-:Y:S01]  /*14cb0*/  FMUL R133, R133, UR11 ;  /* 0x0000000b85857c20 */ /* 0x000fe20008400000 */
[----:B------:R-:W-:-:S04]  /*14cc0*/  F2FP.BF16.F32.PACK_AB R131, RZ, R131 ;  /* 0x00000083ff83723e */ /* 0x000fc800000010ff */
[----:B------:R-:W-:Y:S01]  /*14cd0*/  F2FP.BF16.F32.PACK_AB R133, RZ, R133 ;  /* 0x00000085ff85723e */ /* 0x000fe200000010ff */
[----:B------:R-:W-:Y:S01]  /*14ce0*/  @P2 STG.E.U16 desc[UR20][R6.64+0xa2], R131 ;  /* 0x0000a28306002986 */ /* 0x000fe2000c101514 */
[C---:B------:R-:W-:Y:S02]  /*14cf0*/  ISETP.GT.AND P4, PT, R0.reuse, 0x58, P3 ;  /* 0x000000580000780c */ /* 0x040fe40001f84270 */
[----:B------:R-:W-:Y:S01]  /*14d00*/  ISETP.GT.AND P0, PT, R0, 0x58, P1 ;  /* 0x000000580000780c */ /* 0x000fe20000f04270 */
[----:B------:R-:W-:Y:S01]  /*14d10*/  FMUL R132, R132, UR11 ;  /* 0x0000000b84847c20 */ /* 0x000fe20008400000 */
[C---:B------:R-:W-:Y:S01]  /*14d20*/  ISETP.GT.AND P2, PT, R0.reuse, 0x59, P1 ;  /* 0x000000590000780c */ /* 0x040fe20000f44270 */
[----:B------:R-:W-:Y:S01]  /*14d30*/  @P5 STG.E.U16 desc[UR20][R4.64+0xb2], R133 ;  /* 0x0000b28504005986 */ /* 0x000fe2000c101514 */
[----:B------:R-:W-:Y:S01]  /*14d40*/  ISETP.GT.AND P5, PT, R0, 0x60, P3 ;  /* 0x000000600000780c */ /* 0x000fe20001fa4270 */
[----:B------:R-:W-:Y:S01]  /*14d50*/  FMUL R134, R134, UR11 ;  /* 0x0000000b86867c20 */ /* 0x000fe20008400000 */
        /* <DEDUP_REMOVED lines=8> */
[----:B------:R-:W-:Y:S01]  /*14de0*/  @P4 STG.E.U16 desc[UR20][R4.64+0xb0], R132 ;  /* 0x0000b08404004986 */ /* 0x000fe2000c101514 */
[----:B------:R-:W-:-:S03]  /*14df0*/  F2FP.BF16.F32.PACK_AB R137, RZ, R137 ;  /* 0x00000089ff89723e */ /* 0x000fc600000010ff */
[----:B------:R-:W-:Y:S01]  /*14e00*/  @P0 STG.E.U16 desc[UR20][R6.64+0xb0], R134 ;  /* 0x0000b08606000986 */ /* 0x000fe2000c101514 */
[----:B------:R-:W-:-:S03]  /*14e10*/  ISETP.GT.AND P4, PT, R0, 0x60, P1 ;  /* 0x000000600000780c */ /* 0x000fc60000f84270 */
[----:B------:R-:W-:Y:S01]  /*14e20*/  @P2 STG.E.U16 desc[UR20][R6.64+0xb2], R135 ;  /* 0x0000b28706002986 */ /* 0x000fe2000c101514 */
[----:B------:R-:W-:-:S03]  /*14e30*/  FMUL R138, R138, UR11 ;  /* 0x0000000b8a8a7c20 */ /* 0x000fc60008400000 */
[----:B------:R-:W-:Y:S01]  /*14e40*/  @P5 STG.E.U16 desc[UR20][R4.64+0xc0], R136 ;  /* 0x0000c08804005986 */ /* 0x000fe2000c101514 */
[----:B------:R-:W-:-:S03]  /*14e50*/  ISETP.GT.AND P5, PT, R0, 0x61, P1 ;  /* 0x000000610000780c */ /* 0x000fc60000fa4270 */
[----:B------:R-:W-:Y:S01]  /*14e60*/  @P6 STG.E.U16 desc[UR20][R4.64+0xc2], R137 ;  /* 0x0000c28904006986 */ /* 0x000fe2000c101514 */
[----:B------:R-:W-:Y:S01]  /*14e70*/  ISETP.GT.AND P6, PT, R0, 0x68, P3 ;  /* 0x000000680000780c */ /* 0x000fe20001fc4270 */
[----:B------:R-:W-:Y:S01]  /*14e80*/  FMUL R139, R139, UR11 ;  /* 0x0000000b8b8b7c20 */ /* 0x000fe20008400000 */
[----:B------:R-:W-:Y:S01]  /*14e90*/  FMUL R140, R140, UR11 ;  /* 0x0000000b8c8c7c20 */ /* 0x000fe20008400000 */
[----:B------:R-:W-:-:S03]  /*14ea0*/  F2FP.BF16.F32.PACK_AB R138, RZ, R138 ;  /* 0x0000008aff8a723e */ /* 0x000fc600000010ff */
        /* <DEDUP_REMOVED lines=11> */
[----:B------:R-:W-:-:S03]  /*14f60*/  F2FP.BF16.F32.PACK_AB R141, RZ, R141 ;  /* 0x0000008dff8d723e */ /* 0x000fc600000010ff */
[----:B------:R-:W-:Y:S02]  /*14f70*/  F2FP.BF16.F32.PACK_AB R142, RZ, R142 ;  /* 0x0000008eff8e723e */ /* 0x000fe400000010ff */
[----:B------:R-:W-:Y:S01]  /*14f80*/  F2FP.BF16.F32.PACK_AB R143, RZ, R143 ;  /* 0x0000008fff8f723e */ /* 0x000fe200000010ff */
[----:B------:R-:W-:Y:S04]  /*14f90*/  @P4 STG.E.U16 desc[UR20][R4.64+0xd2], R141 ;  /* 0x0000d28d04004986 */ /* 0x000fe8000c101514 */
[----:B------:R-:W-:Y:S01]  /*14fa0*/  @P5 STG.E.U16 desc[UR20][R6.64+0xd0], R142 ;  /* 0x0000d08e06005986 */ /* 0x000fe2000c101514 */
[----:B------:R-:W-:-:S03]  /*14fb0*/  ISETP.GT.AND P5, PT, R0, 0x70, P3 ;  /* 0x000000700000780c */ /* 0x000fc60001fa4270 */
[----:B------:R-:W-:Y:S01]  /*14fc0*/  @P6 STG.E.U16 desc[UR20][R6.64+0xd2], R143 ;  /* 0x0000d28f06006986 */ /* 0x000fe2000c101514 */
[----:B------:R-:W-:Y:S01]  /*14fd0*/  ISETP.GT.AND P6, PT, R0, 0x71, P3 ;  /* 0x000000710000780c */ /* 0x000fe20001fc4270 */
[----:B------:R-:W-:Y:S01]  /*14fe0*/  FMUL R144, R144, UR11 ;  /* 0x0000000b90907c20 */ /* 0x000fe20008400000 */
[----:B------:R-:W-:Y:S01]  /*14ff0*/  FMUL R145, R145, UR11 ;  /* 0x0000000b91917c20 */ /* 0x000fe20008400000 */
[----:B------:R-:W-:-:S03]  /*15000*/  ISETP.GT.AND P4, PT, R0, 0x70, P1 ;  /* 0x000000700000780c */ /* 0x000fc60000f84270 */
[----:B------:R-:W-:Y:S02]  /*15010*/  F2FP.BF16.F32.PACK_AB R144, RZ, R144 ;  /* 0x00000090ff90723e */ /* 0x000fe400000010ff */
[----:B------:R-:W-:Y:S01]  /*15020*/  F2FP.BF16.F32.PACK_AB R145, RZ, R145 ;  /* 0x00000091ff91723e */ /* 0x000fe200000010ff */
[----:B------:R-:W-:Y:S02]  /*15030*/  FMUL R146, R146, UR11 ;  /* 0x0000000b92927c20 */ /* 0x000fe40008400000 */
[----:B------:R-:W-:Y:S01]  /*15040*/  @P5 STG.E.U16 desc[UR20][R4.64+0xe0], R144 ;  /* 0x0000e09004005986 */ /* 0x000fe2000c101514 */
[----:B------:R-:W-:-:S03]  /*15050*/  ISETP.GT.AND P5, PT, R0, 0x71, P1 ;  /* 0x000000710000780c */ /* 0x000fc60000fa4270 */
[----:B------:R-:W-:Y:S01]  /*15060*/  @P6 STG.E.U16 desc[UR20][R4.64+0xe2], R145 ;  /* 0x0000e29104006986 */ /* 0x000fe2000c101514 */
[C---:B------:R-:W-:Y:S02]  /*15070*/  ISETP.GT.AND P6, PT, R0.reuse, 0x78, P3 ;  /* 0x000000780000780c */ /* 0x040fe40001fc4270 */
[----:B------:R-:W-:Y:S01]  /*15080*/  ISETP.GT.AND P3, PT, R0, 0x79, P3 ;  /* 0x000000790000780c */ /* 0x000fe20001f64270 */
[----:B------:R-:W-:Y:S01]  /*15090*/  FMUL R147, R147, UR11 ;  /* 0x0000000b93937c20 */ /* 0x000fe20008400000 */
[----:B------:R-:W-:Y:S01]  /*150a0*/  F2FP.BF16.F32.PACK_AB R146, RZ, R146 ;  /* 0x00000092ff92723e */ /* 0x000fe200000010ff */
[----:B------:R-:W-:Y:S01]  /*150b0*/  FMUL R149, R149, UR11 ;  /* 0x0000000b95957c20 */ /* 0x000fe20008400000 */
[----:B------:R-:W-:Y:S02]  /*150c0*/  FMUL R148, R148, UR11 ;  /* 0x0000000b94947c20 */ /* 0x000fe40008400000 */
[----:B------:R-:W-:Y:S01]  /*150d0*/  F2FP.BF16.F32.PACK_AB R147, RZ, R147 ;  /* 0x00000093ff93723e */ /* 0x000fe200000010ff */
[----:B------:R-:W-:Y:S01]  /*150e0*/  @P4 STG.E.U16 desc[UR20][R6.64+0xe0], R146 ;  /* 0x0000e09206004986 */ /* 0x000fe2000c101514 */
[----:B------:R-:W-:-:S02]  /*150f0*/  ISETP.GT.AND P4, PT, R0, 0x78, P1 ;  /* 0x000000780000780c */ /* 0x000fc40000f84270 */
[----:B------:R-:W-:Y:S02]  /*15100*/  F2FP.BF16.F32.PACK_AB R149, RZ, R149 ;  /* 0x00000095ff95723e */ /* 0x000fe400000010ff */
[----:B------:R-:W-:Y:S01]  /*15110*/  ISETP.GT.AND P2, PT, R14, 0xc0, PT ;  /* 0x000000c00e00780c */ /* 0x000fe20003f44270 */
[----:B------:R-:W-:Y:S01]  /*15120*/  @P5 STG.E.U16 desc[UR20][R6.64+0xe2], R147 ;  /* 0x0000e29306005986 */ /* 0x000fe2000c101514 */
[----:B-1----:R-:W-:Y:S02]  /*15130*/  MOV R9, UR14 ;  /* 0x0000000e00097c02 */ /* 0x002fe40008000f00 */
[----:B------:R-:W-:Y:S01]  /*15140*/  ISETP.GT.AND P1, PT, R0, 0x79, P1 ;  /* 0x000000790000780c */ /* 0x000fe20000f24270 */
[----:B------:R-:W-:Y:S01]  /*15150*/  @P3 STG.E.U16 desc[UR20][R4.64+0xf2], R149 ;  /* 0x0000f29504003986 */ /* 0x000fe2000c101514 */
[----:B------:R-:W-:Y:S01]  /*15160*/  F2FP.BF16.F32.PACK_AB R148, RZ, R148 ;  /* 0x00000094ff94723e */ /* 0x000fe200000010ff */
[----:B------:R-:W-:Y:S01]  /*15170*/  FMUL R150, R150, UR11 ;  /* 0x0000000b96967c20 */ /* 0x000fe20008400000 */
[----:B------:R-:W-:Y:S01]  /*15180*/  ISETP.GT.AND P3, PT, R0, RZ, P2 ;  /* 0x000000ff0000720c */ /* 0x000fe20001764270 */
[----:B------:R-:W-:Y:S01]  /*15190*/  FMUL R151, R151, UR11 ;  /* 0x0000000b97977c20 */ /* 0x000fe20008400000 */
[----:B------:R-:W-:Y:S01]  /*151a0*/  UIMAD UR6, UR15, 0x180, URZ ;  /* 0x000001800f0678a4 */ /* 0x000fe2000f8e023f */
[----:B------:R-:W-:Y:S01]  /*151b0*/  FMUL R24, R24, UR11 ;  /* 0x0000000b18187c20 */ /* 0x000fe20008400000 */
[----:B------:R-:W-:Y:S01]  /*151c0*/  IMAD.WIDE.U32 R2, R9, 0x180, R2 ;  /* 0x0000018009027825 */ /* 0x000fe200078e0002 */
[----:B------:R1:W-:Y:S01]  /*151d0*/  @P6 STG.E.U16 desc[UR20][R4.64+0xf0], R148 ;  /* 0x0000f09404006986 */ /* 0x0003e2000c101514 */
[----:B------:R-:W-:-:S02]  /*151e0*/  F2FP.BF16.F32.PACK_AB R150, RZ, R150 ;  /* 0x00000096ff96723e */ /* 0x000fc400000010ff */
[----:B------:R-:W-:Y:S01]  /*151f0*/  F2FP.BF16.F32.PACK_AB R151, RZ, R151 ;  /* 0x00000097ff97723e */ /* 0x000fe200000010ff */
[----:B------:R-:W-:Y:S01]  /*15200*/  VIADD R3, R3, UR6 ;  /* 0x0000000603037c36 */ /* 0x000fe20008000000 */
[----:B------:R-:W-:Y:S02]  /*15210*/  ISETP.GT.AND P5, PT, R0, 0x1, P2 ;  /* 0x000000010000780c */ /* 0x000fe400017a4270 */
[----:B------:R-:W-:Y:S01]  /*15220*/  F2FP.BF16.F32.PACK_AB R24, RZ, R24 ;  /* 0x00000018ff18723e */ /* 0x000fe200000010ff */
[----:B------:R-:W-:Y:S01]  /*15230*/  FMUL R25, R25, UR11 ;  /* 0x0000000b19197c20 */ /* 0x000fe20008400000 */
[----:B-1----:R-:W-:Y:S02]  /*15240*/  @P4 IMAD.MOV.U32 R4, RZ, RZ, R6 ;  /* 0x000000ffff044224 */ /* 0x002fe400078e0006 */
[----:B------:R-:W-:Y:S01]  /*15250*/  @P4 IMAD.MOV.U32 R5, RZ, RZ, R7 ;  /* 0x000000ffff054224 */ /* 0x000fe200078e0007 */
[----:B------:R-:W-:-:S04]  /*15260*/  ISETP.GT.AND P0, PT, R14, 0xc8, PT ;  /* 0x000000c80e00780c */ /* 0x000fc80003f04270 */
[----:B------:R1:W-:Y:S01]  /*15270*/  @P4 STG.E.U16 desc[UR20][R4.64+0xf0], R150 ;  /* 0x0000f09604004986 */ /* 0x0003e2000c101514 */
[----:B------:R-:W-:-:S03]  /*15280*/  F2FP.BF16.F32.PACK_AB R25, RZ, R25 ;  /* 0x00000019ff19723e */ /* 0x000fc600000010ff */
[----:B------:R2:W-:Y:S04]  /*15290*/  @P1 STG.E.U16 desc[UR20][R6.64+0xf2], R151 ;  /* 0x0000f29706001986 */ /* 0x0005e8000c101514 */
[----:B------:R-:W-:Y:S01]  /*152a0*/  @P3 STG.E.U16 desc[UR20][R2.64], R24 ;  /* 0x0000001802003986 */ /* 0x000fe2000c101514 */
[----:B------:R-:W-:Y:S01]  /*152b0*/  ISETP.GT.AND P3, PT, R0, RZ, P0 ;  /* 0x000000ff0000720c */ /* 0x000fe20000764270 */
[----:B------:R-:W-:Y:S01]  /*152c0*/  FMUL R26, R26, UR11 ;  /* 0x0000000b1a1a7c20 */ /* 0x000fe20008400000 */
[----:B-1----:R-:W-:Y:S01]  /*152d0*/  IADD3 R4, P1, R2, UR9, RZ ;  /* 0x0000000902047c10 */ /* 0x002fe2000ff3e0ff */
[----:B------:R-:W-:Y:S01]  /*152e0*/  @P5 STG.E.U16 desc[UR20][R2.64+0x2], R25 ;  /* 0x0000021902005986 */ /* 0x000fe2000c101514 */
[C---:B------:R-:W-:Y:S02]  /*152f0*/  ISETP.GT.AND P6, PT, R0.reuse, 0x1, P0 ;  /* 0x000000010000780c */ /* 0x040fe400007c4270 */
[----:B------:R-:W-:Y:S01]  /*15300*/  ISETP.GT.AND P5, PT, R0, 0x8, P2 ;  /* 0x000000080000780c */ /* 0x000fe200017a4270 */
[----:B------:R-:W-:Y:S01]  /*15310*/  FMUL R27, R27, UR11 ;  /* 0x0000000b1b1b7c20 */ /* 0x000fe20008400000 */
[----:B------:R-:W-:-:S02]  /*15320*/  F2FP.BF16.F32.PACK_AB R26, RZ, R26 ;  /* 0x0000001aff1a723e */ /* 0x000fc400000010ff */
[----:B------:R-:W-:Y:S02]  /*15330*/  IADD3.X R5, R3, UR8, RZ, P1, !PT ;  /* 0x0000000803057c10 */ /* 0x000fe40008ffe4ff */
[----:B------:R-:W-:Y:S01]  /*15340*/  ISETP.GT.AND P4, PT, R0, 0x9, P2 ;  /* 0x000000090000780c */ /* 0x000fe20001784270 */
[----:B------:R-:W-:Y:S01]  /*15350*/  FMUL R28, R28, UR11 ;  /* 0x0000000b1c1c7c20 */ /* 0x000fe20008400000 */
[----:B------:R-:W-:Y:S01]  /*15360*/  FMUL R29, R29, UR11 ;  /* 0x0000000b1d1d7c20 */ /* 0x000fe20008400000 */
[----:B------:R-:W-:Y:S01]  /*15370*/  @P3 STG.E.U16 desc[UR20][R4.64], R26 ;  /* 0x0000001a04003986 */ /* 0x000fe2000c101514 */
[----:B------:R-:W-:Y:S02]  /*15380*/  F2FP.BF16.F32.PACK_AB R27, RZ, R27 ;  /* 0x0000001bff1b723e */ /* 0x000fe400000010ff */
[----:B------:R-:W-:Y:S02]  /*15390*/  ISETP.GT.AND P3, PT, R0, 0x8, P0 ;  /* 0x000000080000780c */ /* 0x000fe40000764270 */
[----:B------:R-:W-:Y:S01]  /*153a0*/  F2FP.BF16.F32.PACK_AB R28, RZ, R28 ;  /* 0x0000001cff1c723e */ /* 0x000fe200000010ff */
[----:B------:R-:W-:Y:S01]  /*153b0*/  FMUL R30, R30, UR11 ;  /* 0x0000000b1e1e7c20 */ /* 0x000fe20008400000 */
[----:B------:R-:W-:Y:S01]  /*153c0*/  F2FP.BF16.F32.PACK_AB R29, RZ, R29 ;  /* 0x0000001dff1d723e */ /* 0x000fe200000010ff */
[----:B------:R-:W-:Y:S01]  /*153d0*/  @P6 STG.E.U16 desc[UR20][R4.64+0x2], R27 ;  /* 0x0000021b04006986 */ /* 0x000fe2000c101514 */
[----:B------:R-:W-:-:S03]  /*153e0*/  ISETP.GT.AND P6, PT, R0, 0x9, P0 ;  /* 0x000000090000780c */ /* 0x000fc600007c4270 */
[----:B------:R-:W-:Y:S01]  /*153f0*/  @P5 STG.E.U16 desc[UR20][R2.64+0x10], R28 ;  /* 0x0000101c02005986 */ /* 0x000fe2000c101514 */
[C---:B------:R-:W-:Y:S01]  /*15400*/  ISETP.GT.AND P5, PT, R0.reuse, 0x10, P2 ;  /* 0x000000100000780c */ /* 0x040fe200017a4270 */
[----:B------:R-:W-:Y:S01]  /*15410*/  FMUL R31, R31, UR11 ;  /* 0x0000000b1f1f7c20 */ /* 0x000fe20008400000 */
[----:B------:R-:W-:Y:S01]  /*15420*/  F2FP.BF16.F32.PACK_AB R30, RZ, R30 ;  /* 0x0000001eff1e723e */ /* 0x000fe200000010ff */
[----:B------:R-:W-:Y:S01]  /*15430*/  @P4 STG.E.U16 desc[UR20][R2.64+0x12], R29 ;  /* 0x0000121d02004986 */ /* 0x000fe2000c101514 */
[----:B------:R-:W-:Y:S01]  /*15440*/  ISETP.GT.AND P4, PT, R0, 0x11, P2 ;  /* 0x000000110000780c */ /* 0x000fe20001784270 */
[----:B------:R-:W-:Y:S01]  /*15450*/  FMUL R32, R32, UR11 ;  /* 0x0000000b20207c20 */ /* 0x000fe20008400000 */
[----:B------:R-:W-:Y:S01]  /*15460*/  FMUL R33, R33, UR11 ;  /* 0x0000000b21217c20 */ /* 0x000fe20008400000 */
[----:B------:R-:W-:Y:S01]  /*15470*/  @P3 STG.E.U16 desc[UR20][R4.64+0x10], R30 ;  /* 0x0000101e04003986 */ /* 0x000fe2000c101514 */
[----:B------:R-:W-:Y:S02]  /*15480*/  F2FP.BF16.F32.PACK_AB R31, RZ, R31 ;  /* 0x0000001fff1f723e */ /* 0x000fe400000010ff */
[----:B------:R-:W-:-:S02]  /*15490*/  ISETP.GT.AND P3, PT, R0, 0x10, P0 ;  /* 0x000000100000780c */ /* 0x000fc40000764270 */
[----:B------:R-:W-:Y:S01]  /*154a0*/  F2FP.BF16.F32.PACK_AB R32, RZ, R32 ;  /* 0x00000020ff20723e */ /* 0x000fe200000010ff */
[----:B------:R-:W-:Y:S01]  /*154b0*/  FMUL R34, R34, UR11 ;  /* 0x0000000b22227c20 */ /* 0x000fe20008400000 */
[----:B------:R-:W-:Y:S01]  /*154c0*/  F2FP.BF16.F32.PACK_AB R33, RZ, R33 ;  /* 0x00000021ff21723e */ /* 0x000fe200000010ff */
[----:B------:R-:W-:Y:S01]  /*154d0*/  @P6 STG.E.U16 desc[UR20][R4.64+0x12], R31 ;  /* 0x0000121f04006986 */ /* 0x000fe2000c101514 */
[----:B------:R-:W-:-:S03]  /*154e0*/  ISETP.GT.AND P6, PT, R0, 0x11, P0 ;  /* 0x000000110000780c */ /* 0x000fc600007c4270 */
[----:B------:R-:W-:Y:S01]  /*154f0*/  @P5 STG.E.U16 desc[UR20][R2.64+0x20], R32 ;  /* 0x0000202002005986 */ /* 0x000fe2000c101514 */
[----:B------:R-:W-:-:S03]  /*15500*/  F2FP.BF16.F32.PACK_AB R34, RZ, R34 ;  /* 0x00000022ff22723e */ /* 0x000fc600000010ff */
[----:B------:R-:W-:Y:S01]  /*15510*/  @P4 STG.E.U16 desc[UR20][R2.64+0x22], R33 ;  /* 0x0000222102004986 */ /* 0x000fe2000c101514 */
[C---:B------:R-:W-:Y:S01]  /*15520*/  ISETP.GT.AND P4, PT, R0.reuse, 0x18, P2 ;  /* 0x000000180000780c */ /* 0x040fe20001784270 */
[----:B------:R-:W-:Y:S01]  /*15530*/  FMUL R35, R35, UR11 ;  /* 0x0000000b23237c20 */ /* 0x000fe20008400000 */
[----:B------:R-:W-:Y:S01]  /*15540*/  ISETP.GT.AND P5, PT, R0, 0x19, P2 ;  /* 0x000000190000780c */ /* 0x000fe200017a4270 */
[----:B------:R-:W-:Y:S01]  /*15550*/  FMUL R36, R36, UR11 ;  /* 0x0000000b24247c20 */ /* 0x000fe20008400000 */
[----:B------:R-:W-:Y:S01]  /*15560*/  FMUL R37, R37, UR11 ;  /* 0x0000000b25257c20 */ /* 0x000fe20008400000 */
[----:B------:R-:W-:Y:S01]  /*15570*/  @P3 STG.E.U16 desc[UR20][R4.64+0x20], R34 ;  /* 0x0000202204003986 */ /* 0x000fe2000c101514 */
[----:B------:R-:W-:Y:S02]  /*15580*/  ISETP.GT.AND P3, PT, R0, 0x18, P0 ;  /* 0x000000180000780c */ /* 0x000fe40000764270 */
[----:B------:R-:W-:Y:S01]  /*15590*/  F2FP.BF16.F32.PACK_AB R35, RZ, R35 ;  /* 0x00000023ff23723e */ /* 0x000fe200000010ff */
[----:B------:R-:W-:Y:S01]  /*155a0*/  FMUL R38, R38, UR11 ;  /* 0x0000000b26267c20 */ /* 0x000fe20008400000 */
[----:B------:R-:W-:-:S02]  /*155b0*/  F2FP.BF16.F32.PACK_AB R36, RZ, R36 ;  /* 0x00000024ff24723e */ /* 0x000fc400000010ff */
[----:B------:R-:W-:Y:S01]  /*155c0*/  F2FP.BF16.F32.PACK_AB R37, RZ, R37 ;  /* 0x00000025ff25723e */ /* 0x000fe200000010ff */
[----:B------:R-:W-:Y:S01]  /*155d0*/  @P6 STG.E.U16 desc[UR20][R4.64+0x22], R35 ;  /* 0x0000222304006986 */ /* 0x000fe2000c101514 */
[----:B------:R-:W-:-:S03]  /*155e0*/  F2FP.BF16.F32.PACK_AB R38, RZ, R38 ;  /* 0x00000026ff26723e */ /* 0x000fc600000010ff */
[----:B------:R-:W-:Y:S01]  /*155f0*/  @P4 STG.E.U16 desc[UR20][R2.64+0x30], R36 ;  /* 0x0000302402004986 */ /* 0x000fe2000c101514 */
[C---:B------:R-:W-:Y:S02]  /*15600*/  ISETP.GT.AND P4, PT, R0.reuse, 0x19, P0 ;  /* 0x000000190000780c */ /* 0x040fe40000784270 */
[C---:B------:R-:W-:Y:S01]  /*15610*/  ISETP.GT.AND P6, PT, R0.reuse, 0x20, P2 ;  /* 0x000000200000780c */ /* 0x040fe200017c4270 */
[----:B------:R-:W-:Y:S01]  /*15620*/  @P5 STG.E.U16 desc[UR20][R2.64+0x32], R37 ;  /* 0x0000322502005986 */ /* 0x000fe2000c101514 */
[----:B------:R-:W-:Y:S01]  /*15630*/  ISETP.GT.AND P5, PT, R0, 0x21, P2 ;  /* 0x000000210000780c */ /* 0x000fe200017a4270 */
[----:B------:R-:W-:Y:S01]  /*15640*/  FMUL R39, R39, UR11 ;  /* 0x0000000b27277c20 */ /* 0x000fe20008400000 */
[----:B------:R-:W-:Y:S01]  /*15650*/  FMUL R40, R40, UR11 ;  /* 0x0000000b28287c20 */ /* 0x000fe20008400000 */
[----:B------:R-:W-:Y:S01]  /*15660*/  FMUL R41, R41, UR11 ;  /* 0x0000000b29297c20 */ /* 0x000fe20008400000 */
[----:B------:R-:W-:Y:S01]  /*15670*/  @P3 STG.E.U16 desc[UR20][R4.64+0x30], R38 ;  /* 0x0000302604003986 */ /* 0x000fe2000c101514 */
[----:B------:R-:W-:Y:S01]  /*15680*/  ISETP.GT.AND P3, PT, R0, 0x20, P0 ;  /* 0x000000200000780c */ /* 0x000fe20000764270 */
[----:B------:R-:W-:Y:S01]  /*15690*/  FMUL R42, R42, UR11 ;  /* 0x0000000b2a2a7c20 */ /* 0x000fe20008400000 */
[----:B------:R-:W-:-:S02]  /*156a0*/  F2FP.BF16.F32.PACK_AB R39, RZ, R39 ;  /* 0x00000027ff27723e */ /* 0x000fc400000010ff */
[----:B------:R-:W-:Y:S02]  /*156b0*/  F2FP.BF16.F32.PACK_AB R40, RZ, R40 ;  /* 0x00000028ff28723e */ /* 0x000fe400000010ff */
[----:B------:R-:W-:Y:S01]  /*156c0*/  F2FP.BF16.F32.PACK_AB R41, RZ, R41 ;  /* 0x00000029ff29723e */ /* 0x000fe200000010ff */
[----:B------:R-:W-:Y:S01]  /*156d0*/  @P4 STG.E.U16 desc[UR20][R4.64+0x32], R39 ;  /* 0x0000322704004986 */ /* 0x000fe2000c101514 */
[----:B------:R-:W-:Y:S02]  /*156e0*/  F2FP.BF16.F32.PACK_AB R42, RZ, R42 ;  /* 0x0000002aff2a723e */ /* 0x000fe400000010ff */
        /* <DEDUP_REMOVED lines=31> */
[----:B------:R-:W-:-:S03]  /*158e0*/  F2FP.BF16.F32.PACK_AB R50, RZ, R50 ;  /* 0x00000032ff32723e */ /* 0x000fc600000010ff */
[----:B------:R-:W-:Y:S01]  /*158f0*/  @P6 STG.E.U16 desc[UR20][R2.64+0x60], R48 ;  /* 0x0000603002006986 */ /* 0x000fe2000c101514 */
[----:B--2---:R-:W-:-:S03]  /*15900*/  IADD3.X R7, R3, UR8, RZ, P1, !PT ;  /* 0x0000000803077c10 */ /* 0x004fc60008ffe4ff */
[----:B------:R-:W-:Y:S01]  /*15910*/  @P5 STG.E.U16 desc[UR20][R2.64+0x62], R49 ;  /* 0x0000623102005986 */ /* 0x000fe2000c101514 */
[C---:B------:R-:W-:Y:S02]  /*15920*/  ISETP.GT.AND P5, PT, R0.reuse, 0x31, P0 ;  /* 0x000000310000780c */ /* 0x040fe400007a4270 */
[C---:B------:R-:W-:Y:S01]  /*15930*/  ISETP.GT.AND P1, PT, R0.reuse, 0x38, P0 ;  /* 0x000000380000780c */ /* 0x040fe20000724270 */
[----:B------:R1:W-:Y:S01]  /*15940*/  @P3 STG.E.U16 desc[UR20][R4.64+0x60], R50 ;  /* 0x0000603204003986 */ /* 0x0003e2000c101514 */
[C---:B------:R-:W-:Y:S02]  /*15950*/  ISETP.GT.AND P3, PT, R0.reuse, 0x39, P0 ;  /* 0x000000390000780c */ /* 0x040fe40000764270 */
[C---:B------:R-:W-:Y:S01]  /*15960*/  ISETP.GT.AND P6, PT, R0.reuse, 0x38, P2 ;  /* 0x000000380000780c */ /* 0x040fe200017c4270 */
[----:B------:R-:W-:Y:S01]  /*15970*/  FMUL R51, R51, UR11 ;  /* 0x0000000b33337c20 */ /* 0x000fe20008400000 */
[----:B------:R-:W-:Y:S01]  /*15980*/  ISETP.GT.AND P4, PT, R0, 0x39, P2 ;  /* 0x000000390000780c */ /* 0x000fe20001784270 */
[----:B------:R-:W-:Y:S01]  /*15990*/  FMUL R52, R52, UR11 ;  /* 0x0000000b34347c20 */ /* 0x000fe20008400000 */
[----:B------:R-:W-:Y:S01]  /*159a0*/  FMUL R53, R53, UR11 ;  /* 0x0000000b35357c20 */ /* 0x000fe20008400000 */
[----:B------:R-:W-:Y:S01]  /*159b0*/  FMUL R54, R54, UR11 ;  /* 0x0000000b36367c20 */ /* 0x000fe20008400000 */
[----:B------:R-:W-:Y:S01]  /*159c0*/  FMUL R55, R55, UR11 ;  /* 0x0000000b37377c20 */ /* 0x000fe20008400000 */
[----:B------:R-:W-:Y:S01]  /*159d0*/  F2FP.BF16.F32.PACK_AB R51, RZ, R51 ;  /* 0x00000033ff33723e */ /* 0x000fe200000010ff */
[----:B------:R-:W-:Y:S01]  /*159e0*/  @P5 IMAD.MOV.U32 R6, RZ, RZ, R4 ;  /* 0x000000ffff065224 */ /* 0x000fe200078e0004 */
[----:B------:R-:W-:Y:S01]  /*159f0*/  F2FP.BF16.F32.PACK_AB R52, RZ, R52 ;  /* 0x00000034ff34723e */ /* 0x000fe200000010ff */
[--C-:B-1----:R-:W-:Y:S01]  /*15a00*/  @P1 IMAD.MOV.U32 R5, RZ, RZ, R7.reuse ;  /* 0x000000ffff051224 */ /* 0x102fe200078e0007 */
[----:B------:R-:W-:Y:S01]  /*15a10*/  F2FP.BF16.F32.PACK_AB R53, RZ, R53 ;  /* 0x00000035ff35723e */ /* 0x000fe200000010ff */
[C---:B------:R-:W-:Y:S01]  /*15a20*/  VIADD R8, R2.reuse, UR9 ;  /* 0x0000000902087c36 */ /* 0x040fe20008000000 */
[----:B------:R-:W-:Y:S01]  /*15a30*/  F2FP.BF16.F32.PACK_AB R54, RZ, R54 ;  /* 0x00000036ff36723e */ /* 0x000fe200000010ff */
[----:B------:R-:W-:Y:S01]  /*15a40*/  @P3 IMAD.MOV.U32 R9, RZ, RZ, R7 ;  /* 0x000000ffff093224 */ /* 0x000fe200078e0007 */
[----:B------:R-:W-:Y:S01]  /*15a50*/  IADD3 R4, R2, UR9, RZ ;  /* 0x0000000902047c10 */ /* 0x000fe2000fffe0ff */
[----:B------:R-:W-:Y:S01]  /*15a60*/  @P5 STG.E.U16 desc[UR20][R6.64+0x62], R51 ;  /* 0x0000623306005986 */ /* 0x000fe2000c101514 */
[----:B------:R-:W-:-:S03]  /*15a70*/  F2FP.BF16.F32.PACK_AB R55, RZ, R55 ;  /* 0x00000037ff37723e */ /* 0x000fc600000010ff */
[----:B------:R-:W-:Y:S04]  /*15a80*/  @P6 STG.E.U16 desc[UR20][R2.64+0x70], R52 ;  /* 0x0000703402006986 */ /* 0x000fe8000c101514 */
[----:B------:R-:W-:Y:S04]  /*15a90*/  @P4 STG.E.U16 desc[UR20][R2.64+0x72], R53 ;  /* 0x0000723502004986 */ /* 0x000fe8000c101514 */
[----:B------:R1:W-:Y:S01]  /*15aa0*/  @P1 STG.E.U16 desc[UR20][R4.64+0x70], R54 ;  /* 0x0000703604001986 */ /* 0x0003e2000c101514 */
[----:B------:R-:W-:-:S03]  /*15ab0*/  ISETP.GT.AND P1, PT, R0, 0x40, P0 ;  /* 0x000000400000780c */ /* 0x000fc60000724270 */
[----:B------:R2:W-:Y:S01]  /*15ac0*/  @P3 STG.E.U16 desc[UR20][R8.64+0x72], R55 ;  /* 0x0000723708003986 */ /* 0x0005e2000c101514 */
[C---:B------:R-:W-:Y:S02]  /*15ad0*/  ISETP.GT.AND P3, PT, R0.reuse, 0x41, P0 ;  /* 0x000000410000780c */ /* 0x040fe40000764270 */
[C---:B------:R-:W-:Y:S02]  /*15ae0*/  ISETP.GT.AND P4, PT, R0.reuse, 0x40, P2 ;  /* 0x000000400000780c */ /* 0x040fe40001784270 */
[----:B------:R-:W-:Y:S01]  /*15af0*/  ISETP.GT.AND P5, PT, R0, 0x41, P2 ;  /* 0x000000410000780c */ /* 0x000fe200017a4270 */
[----:B------:R-:W-:Y:S01]  /*15b00*/  FMUL R56, R56, UR11 ;  /* 0x0000000b38387c20 */ /* 0x000fe20008400000 */
[----:B------:R-:W-:Y:S01]  /*15b10*/  FMUL R57, R57, UR11 ;  /* 0x0000000b39397c20 */ /* 0x000fe20008400000 */
[----:B------:R-:W-:Y:S01]  /*15b20*/  FMUL R58, R58, UR11 ;  /* 0x0000000b3a3a7c20 */ /* 0x000fe20008400000 */
[----:B------:R-:W-:Y:S02]  /*15b30*/  FMUL R59, R59, UR11 ;  /* 0x0000000b3b3b7c20 */ /* 0x000fe40008400000 */
[----:B------:R-:W-:Y:S01]  /*15b40*/  F2FP.BF16.F32.PACK_AB R56, RZ, R56 ;  /* 0x00000038ff38723e */ /* 0x000fe200000010ff */
[----:B-1----:R-:W-:Y:S01]  /*15b50*/  @P1 IMAD.MOV.U32 R5, RZ, RZ, R7 ;  /* 0x000000ffff051224 */ /* 0x002fe200078e0007 */
[----:B------:R-:W-:-:S02]  /*15b60*/  F2FP.BF16.F32.PACK_AB R57, RZ, R57 ;  /* 0x00000039ff39723e */ /* 0x000fc400000010ff */
[----:B------:R-:W-:Y:S02]  /*15b70*/  F2FP.BF16.F32.PACK_AB R58, RZ, R58 ;  /* 0x0000003aff3a723e */ /* 0x000fe400000010ff */
[----:B------:R-:W-:Y:S02]  /*15b80*/  F2FP.BF16.F32.PACK_AB R59, RZ, R59 ;  /* 0x0000003bff3b723e */ /* 0x000fe400000010ff */
[----:B--2---:R-:W-:Y:S01]  /*15b90*/  @P3 MOV R9, R7 ;  /* 0x0000000700093202 */ /* 0x004fe20000000f00 */
        /* <DEDUP_REMOVED lines=13> */
[--C-:B-1----:R-:W-:Y:S01]  /*15c70*/  @P1 IMAD.MOV.U32 R5, RZ, RZ, R7.reuse ;  /* 0x000000ffff051224 */ /* 0x102fe200078e0007 */
[----:B------:R-:W-:Y:S01]  /*15c80*/  F2FP.BF16.F32.PACK_AB R61, RZ, R61 ;  /* 0x0000003dff3d723e */ /* 0x000fe200000010ff */
[----:B--2---:R-:W-:Y:S01]  /*15c90*/  @P3 IMAD.MOV.U32 R9, RZ, RZ, R7 ;  /* 0x000000ffff093224 */ /* 0x004fe200078e0007 */
[----:B------:R-:W-:-:S02]  /*15ca0*/  F2FP.BF16.F32.PACK_AB R62, RZ, R62 ;  /* 0x0000003eff3e723e */ /* 0x000fc400000010ff */
[----:B------:R-:W-:Y:S01]  /*15cb0*/  F2FP.BF16.F32.PACK_AB R63, RZ, R63 ;  /* 0x0000003fff3f723e */ /* 0x000fe200000010ff */
[----:B------:R-:W-:Y:S01]  /*15cc0*/  @P4 STG.E.U16 desc[UR20][R2.64+0x90], R60 ;  /* 0x0000903c02004986 */ /* 0x000fe2000c101514 */
[----:B------:R-:W-:-:S03]  /*15cd0*/  ISETP.GT.AND P4, PT, R0, 0x50, P2 ;  /* 0x000000500000780c */ /* 0x000fc60001784270 */
[----:B------:R-:W-:Y:S01]  /*15ce0*/  @P5 STG.E.U16 desc[UR20][R2.64+0x92], R61 ;  /* 0x0000923d02005986 */ /* 0x000fe2000c101514 */
[----:B------:R-:W-:-:S03]  /*15cf0*/  FMUL R64, R64, UR11 ;  /* 0x0000000b40407c20 */ /* 0x000fc60008400000 */
[----:B------:R1:W-:Y:S01]  /*15d00*/  @P1 STG.E.U16 desc[UR20][R4.64+0x90], R62 ;  /* 0x0000903e04001986 */ /* 0x0003e2000c101514 */
[----:B------:R-:W-:-:S03]  /*15d10*/  ISETP.GT.AND P1, PT, R0, 0x50, P0 ;  /* 0x000000500000780c */ /* 0x000fc60000724270 */
[----:B------:R2:W-:Y:S01]  /*15d20*/  @P3 STG.E.U16 desc[UR20][R8.64+0x92], R63 ;  /* 0x0000923f08003986 */ /* 0x0005e2000c101514 */
        /* <DEDUP_REMOVED lines=8> */
[----:B------:R-:W-:Y:S01]  /*15db0*/  ISETP.GT.AND P4, PT, R0, 0x58, P2 ;  /* 0x000000580000780c */ /* 0x000fe20001784270 */
[--C-:B-1----:R-:W-:Y:S01]  /*15dc0*/  @P1 IMAD.MOV.U32 R5, RZ, RZ, R7.reuse ;  /* 0x000000ffff051224 */ /* 0x102fe200078e0007 */
[----:B------:R-:W-:Y:S01]  /*15dd0*/  F2FP.BF16.F32.PACK_AB R66, RZ, R66 ;  /* 0x00000042ff42723e */ /* 0x000fe200000010ff */
[----:B--2---:R-:W-:Y:S01]  /*15de0*/  @P3 IMAD.MOV.U32 R9, RZ, RZ, R7 ;  /* 0x000000ffff093224 */ /* 0x004fe200078e0007 */
[----:B------:R-:W-:Y:S01]  /*15df0*/  F2FP.BF16.F32.PACK_AB R67, RZ, R67 ;  /* 0x00000043ff43723e */ /* 0x000fe200000010ff */
[----:B------:R-:W-:Y:S01]  /*15e00*/  FMUL R68, R68, UR11 ;  /* 0x0000000b44447c20 */ /* 0x000fe20008400000 */
[----:B------:R-:W-:Y:S04]  /*15e10*/  @P5 STG.E.U16 desc[UR20][R2.64+0xa2], R65 ;  /* 0x0000a24102005986 */ /* 0x000fe8000c101514 */
[----:B------:R1:W-:Y:S01]  /*15e20*/  @P1 STG.E.U16 desc[UR20][R4.64+0xa0], R66 ;  /* 0x0000a04204001986 */ /* 0x0003e2000c101514 */
[----:B------:R-:W-:-:S02]  /*15e30*/  ISETP.GT.AND P1, PT, R0, 0x58, P0 ;  /* 0x000000580000780c */ /* 0x000fc40000724270 */
[----:B------:R-:W-:Y:S01]  /*15e40*/  F2FP.BF16.F32.PACK_AB R68, RZ, R68 ;  /* 0x00000044ff44723e */ /* 0x000fe200000010ff */
[----:B------:R2:W-:Y:S01]  /*15e50*/  @P3 STG.E.U16 desc[UR20][R8.64+0xa2], R67 ;  /* 0x0000a24308003986 */ /* 0x0005e2000c101514 */
[C---:B------:R-:W-:Y:S02]  /*15e60*/  ISETP.GT.AND P3, PT, R0.reuse, 0x59, P0 ;  /* 0x000000590000780c */ /* 0x040fe40000764270 */
[C---:B------:R-:W-:Y:S01]  /*15e70*/  ISETP.GT.AND P5, PT, R0.reuse, 0x59, P2 ;  /* 0x000000590000780c */ /* 0x040fe200017a4270 */
[----:B------:R-:W-:Y:S01]  /*15e80*/  FMUL R69, R69, UR11 ;  /* 0x0000000b45457c20 */ /* 0x000fe20008400000 */
[----:B------:R-:W-:Y:S01]  /*15e90*/  @P4 STG.E.U16 desc[UR20][R2.64+0xb0], R68 ;  /* 0x0000b04402004986 */ /* 0x000fe2000c101514 */
[----:B------:R-:W-:Y:S01]  /*15ea0*/  ISETP.GT.AND P4, PT, R0, 0x60, P2 ;  /* 0x000000600000780c */ /* 0x000fe20001784270 */
[----:B------:R-:W-:Y:S01]  /*15eb0*/  FMUL R70, R70, UR11 ;  /* 0x0000000b46467c20 */ /* 0x000fe20008400000 */
[----:B------:R-:W-:Y:S01]  /*15ec0*/  FMUL R71, R71, UR11 ;  /* 0x0000000b47477c20 */ /* 0x000fe20008400000 */
[----:B------:R-:W-:Y:S01]  /*15ed0*/  FMUL R72, R72, UR11 ;  /* 0x0000000b48487c20 */ /* 0x000fe20008400000 */
[----:B------:R-:W-:-:S02]  /*15ee0*/  F2FP.BF16.F32.PACK_AB R69, RZ, R69 ;  /* 0x00000045ff45723e */ /* 0x000fc400000010ff */
[----:B------:R-:W-:Y:S02]  /*15ef0*/  F2FP.BF16.F32.PACK_AB R70, RZ, R70 ;  /* 0x00000046ff46723e */ /* 0x000fe400000010ff */
[----:B-1----:R-:W-:Y:S01]  /*15f00*/  @P1 MOV R5, R7 ;  /* 0x0000000700051202 */ /* 0x002fe20000000f00 */
[----:B--2---:R-:W-:Y:S01]  /*15f10*/  @P3 IMAD.MOV.U32 R9, RZ, RZ, R7 ;  /* 0x000000ffff093224 */ /* 0x004fe200078e0007 */
[----:B------:R-:W-:Y:S01]  /*15f20*/  F2FP.BF16.F32.PACK_AB R71, RZ, R71 ;  /* 0x00000047ff47723e */ /* 0x000fe200000010ff */
[----:B------:R-:W-:Y:S01]  /*15f30*/  @P5 STG.E.U16 desc[UR20][R2.64+0xb2], R69 ;  /* 0x0000b24502005986 */ /* 0x000fe2000c101514 */
[----:B------:R-:W-:Y:S02]  /*15f40*/  F2FP.BF16.F32.PACK_AB R72, RZ, R72 ;  /* 0x00000048ff48723e */ /* 0x000fe400000010ff */
[----:B------:R-:W-:Y:S01]  /*15f50*/  ISETP.GT.AND P5, PT, R0, 0x61, P2 ;  /* 0x000000610000780c */ /* 0x000fe200017a4270 */
[----:B------:R1:W-:Y:S01]  /*15f60*/  @P1 STG.E.U16 desc[UR20][R4.64+0xb0], R70 ;  /* 0x0000b04604001986 */ /* 0x0003e2000c101514 */
[----:B------:R-:W-:-:S03]  /*15f70*/  FMUL R73, R73, UR11 ;  /* 0x0000000b49497c20 */ /* 0x000fc60008400000 */
[----:B------:R2:W-:Y:S01]  /*15f80*/  @P3 STG.E.U16 desc[UR20][R8.64+0xb2], R71 ;  /* 0x0000b24708003986 */ /* 0x0005e2000c101514 */
[----:B------:R-:W-:-:S03]  /*15f90*/  ISETP.GT.AND P3, PT, R0, 0x60, P0 ;  /* 0x000000600000780c */ /* 0x000fc60000764270 */
[----:B------:R-:W-:Y:S01]  /*15fa0*/  @P4 STG.E.U16 desc[UR20][R2.64+0xc0], R72 ;  /* 0x0000c04802004986 */ /* 0x000fe2000c101514 */
[----:B------:R-:W-:Y:S02]  /*15fb0*/  ISETP.GT.AND P4, PT, R0, 0x61, P0 ;  /* 0x000000610000780c */ /* 0x000fe40000784270 */
[----:B------:R-:W-:Y:S01]  /*15fc0*/  F2FP.BF16.F32.PACK_AB R73, RZ, R73 ;  /* 0x00000049ff49723e */ /* 0x000fe200000010ff */
[----:B------:R-:W-:Y:S01]  /*15fd0*/  FMUL R74, R74, UR11 ;  /* 0x0000000b4a4a7c20 */ /* 0x000fe20008400000 */
[----:B------:R-:W-:Y:S01]  /*15fe0*/  FMUL R75, R75, UR11 ;  /* 0x0000000b4b4b7c20 */ /* 0x000fe20008400000 */
[C---:B------:R-:W-:Y:S02]  /*15ff0*/  ISETP.GT.AND P1, PT, R0.reuse, 0x69, P2 ;  /* 0x000000690000780c */ /* 0x040fe40001724270 */
[----:B------:R-:W-:Y:S01]  /*16000*/  @P5 STG.E.U16 desc[UR20][R2.64+0xc2], R73 ;  /* 0x0000c24902005986 */ /* 0x000fe2000c101514 */
[----:B------:R-:W-:Y:S01]  /*16010*/  ISETP.GT.AND P5, PT, R0, 0x68, P2 ;  /* 0x000000680000780c */ /* 0x000fe200017a4270 */
[--C-:B-1----:R-:W-:Y:S01]  /*16020*/  @P3 IMAD.MOV.U32 R5, RZ, RZ, R7.reuse ;  /* 0x000000ffff053224 */ /* 0x102fe200078e0007 */
[----:B------:R-:W-:Y:S01]  /*16030*/  F2FP.BF16.F32.PACK_AB R74, RZ, R74 ;  /* 0x0000004aff4a723e */ /* 0x000fe200000010ff */
[----:B------:R-:W-:Y:S01]  /*16040*/  FMUL R76, R76, UR11 ;  /* 0x0000000b4c4c7c20 */ /* 0x000fe20008400000 */
[----:B------:R-:W-:Y:S01]  /*16050*/  F2FP.BF16.F32.PACK_AB R75, RZ, R75 ;  /* 0x0000004bff4b723e */ /* 0x000fe200000010ff */
[----:B--2---:R-:W-:-:S02]  /*16060*/  @P4 IMAD.MOV.U32 R9, RZ, RZ, R7 ;  /* 0x000000ffff094224 */ /* 0x004fc400078e0007 */
[----:B------:R-:W-:Y:S01]  /*16070*/  FMUL R77, R77, UR11 ;  /* 0x0000000b4d4d7c20 */ /* 0x000fe20008400000 */
[----:B------:R1:W-:Y:S01]  /*16080*/  @P3 STG.E.U16 desc[UR20][R4.64+0xc0], R74 ;  /* 0x0000c04a04003986 */ /* 0x0003e2000c101514 */
[----:B------:R-:W-:Y:S02]  /*16090*/  F2FP.BF16.F32.PACK_AB R76, RZ, R76 ;  /* 0x0000004cff4c723e */ /* 0x000fe400000010ff */
[C---:B------:R-:W-:Y:S01]  /*160a0*/  ISETP.GT.AND P3, PT, R0.reuse, 0x68, P0 ;  /* 0x000000680000780c */ /* 0x040fe20000764270 */
[----:B------:R2:W-:Y:S01]  /*160b0*/  @P4 STG.E.U16 desc[UR20][R8.64+0xc2], R75 ;  /* 0x0000c24b08004986 */ /* 0x0005e2000c101514 */
[----:B------:R-:W-:Y:S02]  /*160c0*/  F2FP.BF16.F32.PACK_AB R77, RZ, R77 ;  /* 0x0000004dff4d723e */ /* 0x000fe400000010ff */
[----:B------:R-:W-:Y:S01]  /*160d0*/  ISETP.GT.AND P4, PT, R0, 0x69, P0 ;  /* 0x000000690000780c */ /* 0x000fe20000784270 */
[----:B------:R-:W-:Y:S01]  /*160e0*/  @P5 STG.E.U16 desc[UR20][R2.64+0xd0], R76 ;  /* 0x0000d04c02005986 */ /* 0x000fe2000c101514 */
[----:B------:R-:W-:-:S03]  /*160f0*/  FMUL R78, R78, UR11 ;  /* 0x0000000b4e4e7c20 */ /* 0x000fc60008400000 */
[----:B------:R-:W-:Y:S01]  /*16100*/  @P1 STG.E.U16 desc[UR20][R2.64+0xd2], R77 ;  /* 0x0000d24d02001986 */ /* 0x000fe2000c101514 */
[----:B------:R-:W-:Y:S01]  /*16110*/  ISETP.GT.AND P1, PT, R0, 0x70, P2 ;  /* 0x000000700000780c */ /* 0x000fe20001724270 */
[----:B------:R-:W-:Y:S01]  /*16120*/  FMUL R79, R79, UR11 ;  /* 0x0000000b4f4f7c20 */ /* 0x000fe20008400000 */
[----:B------:R-:W-:Y:S01]  /*16130*/  FMUL R80, R80, UR11 ;  /* 0x0000000b50507c20 */ /* 0x000fe20008400000 */
[----:B------:R-:W-:Y:S01]  /*16140*/  F2FP.BF16.F32.PACK_AB R78, RZ, R78 ;  /* 0x0000004eff4e723e */ /* 0x000fe200000010ff */
[----:B-1----:R-:W-:Y:S02]  /*16150*/  @P3 IMAD.MOV.U32 R5, RZ, RZ, R7 ;  /* 0x000000ffff053224 */ /* 0x002fe400078e0007 */
[----:B------:R-:W-:Y:S02]  /*16160*/  F2FP.BF16.F32.PACK_AB R79, RZ, R79 ;  /* 0x0000004fff4f723e */ /* 0x000fe400000010ff */
[----:B--2---:R-:W-:Y:S02]  /*16170*/  @P4 MOV R9, R7 ;  /* 0x0000000700094202 */ /* 0x004fe40000000f00 */
[----:B------:R-:W-:Y:S01]  /*16180*/  F2FP.BF16.F32.PACK_AB R80, RZ, R80 ;  /* 0x00000050ff50723e */ /* 0x000fe200000010ff */
[----:B------:R1:W-:Y:S01]  /*16190*/  @P3 STG.E.U16 desc[UR20][R4.64+0xd0], R78 ;  /* 0x0000d04e04003986 */ /* 0x0003e2000c101514 */
[----:B------:R-:W-:-:S02]  /*161a0*/  ISETP.GT.AND P6, PT, R0, 0x70, P0 ;  /* 0x000000700000780c */ /* 0x000fc400007c4270 */
[C---:B------:R-:W-:Y:S01]  /*161b0*/  ISETP.GT.AND P5, PT, R0.reuse, 0x71, P0 ;  /* 0x000000710000780c */ /* 0x040fe200007a4270 */
        /* <DEDUP_REMOVED lines=9> */
[----:B------:R-:W-:Y:S01]  /*16250*/  FMUL R84, R84, UR11 ;  /* 0x0000000b54547c20 */ /* 0x000fe20008400000 */
[----:B------:R-:W-:Y:S01]  /*16260*/  ISETP.GT.AND P0, PT, R0, 0x79, P0 ;  /* 0x000000790000780c */ /* 0x000fe20000704270 */
[----:B------:R-:W-:Y:S01]  /*16270*/  FMUL R85, R85, UR11 ;  /* 0x0000000b55557c20 */ /* 0x000fe20008400000 */
[----:B------:R-:W-:Y:S01]  /*16280*/  FMUL R86, R86, UR11 ;  /* 0x0000000b56567c20 */ /* 0x000fe20008400000 */
[----:B------:R-:W-:Y:S01]  /*16290*/  F2FP.BF16.F32.PACK_AB R81, RZ, R81 ;  /* 0x00000051ff51723e */ /* 0x000fe200000010ff */
[--C-:B-1----:R-:W-:Y:S01]  /*162a0*/  @P6 IMAD.MOV.U32 R5, RZ, RZ, R7.reuse ;  /* 0x000000ffff056224 */ /* 0x102fe200078e0007 */
[----:B------:R-:W-:Y:S01]  /*162b0*/  F2FP.BF16.F32.PACK_AB R82, RZ, R82 ;  /* 0x00000052ff52723e */ /* 0x000fe200000010ff */
[----:B--2---:R-:W-:Y:S01]  /*162c0*/  @P5 IMAD.MOV.U32 R9, RZ, RZ, R7 ;  /* 0x000000ffff095224 */ /* 0x004fe200078e0007 */
[----:B------:R-:W-:Y:S01]  /*162d0*/  F2FP.BF16.F32.PACK_AB R83, RZ, R83 ;  /* 0x00000053ff53723e */ /* 0x000fe200000010ff */
[----:B------:R-:W-:Y:S01]  /*162e0*/  @P3 IMAD.MOV.U32 R10, RZ, RZ, R2 ;  /* 0x000000ffff0a3224 */ /* 0x000fe200078e0002 */
[----:B------:R-:W-:Y:S01]  /*162f0*/  F2FP.BF16.F32.PACK_AB R84, RZ, R84 ;  /* 0x00000054ff54723e */ /* 0x000fe200000010ff */
[--C-:B------:R-:W-:Y:S01]  /*16300*/  @P3 IMAD.MOV.U32 R11, RZ, RZ, R3.reuse ;  /* 0x000000ffff0b3224 */ /* 0x100fe200078e0003 */
[----:B------:R-:W-:Y:S01]  /*16310*/  @P2 MOV R12, R2 ;  /* 0x00000002000c2202 */ /* 0x000fe20000000f00 */
[----:B------:R-:W-:Y:S01]  /*16320*/  @P2 IMAD.MOV.U32 R13, RZ, RZ, R3 ;  /* 0x000000ffff0d2224 */ /* 0x000fe200078e0003 */
[----:B------:R-:W-:Y:S01]  /*16330*/  F2FP.BF16.F32.PACK_AB R85, RZ, R85 ;  /* 0x00000055ff55723e */ /* 0x000fe200000010ff */
[----:B------:R-:W-:Y:S01]  /*16340*/  VIADD R14, R2, UR9 ;  /* 0x00000009020e7c36 */ /* 0x000fe20008000000 */
[----:B------:R3:W-:Y:S01]  /*16350*/  @P1 STG.E.U16 desc[UR20][R2.64+0xe2], R81 ;  /* 0x0000e25102001986 */ /* 0x0007e2000c101514 */
[----:B------:R-:W-:Y:S01]  /*16360*/  F2FP.BF16.F32.PACK_AB R86, RZ, R86 ;  /* 0x00000056ff56723e */ /* 0x000fe200000010ff */
[----:B------:R-:W-:-:S02]  /*16370*/  @P4 IMAD.MOV.U32 R15, RZ, RZ, R7 ;  /* 0x000000ffff0f4224 */ /* 0x000fc400078e0007 */
[----:B------:R3:W-:Y:S01]  /*16380*/  @P6 STG.E.U16 desc[UR20][R4.64+0xe0], R82 ;  /* 0x0000e05204006986 */ /* 0x0007e2000c101514 */
[----:B------:R-:W-:-:S03]  /*16390*/  VIADD R16, R2, UR9 ;  /* 0x0000000902107c36 */ /* 0x000fc60008000000 */
[----:B------:R3:W-:Y:S04]  /*163a0*/  @P5 STG.E.U16 desc[UR20][R8.64+0xe2], R83 ;  /* 0x0000e25308005986 */ /* 0x0007e8000c101514 */
[----:B------:R3:W-:Y:S04]  /*163b0*/  @P3 STG.E.U16 desc[UR20][R10.64+0xf0], R84 ;  /* 0x0000f0540a003986 */ /* 0x0007e8000c101514 */
[----:B------:R3:W-:Y:S01]  /*163c0*/  @P2 STG.E.U16 desc[UR20][R12.64+0xf2], R85 ;  /* 0x0000f2550c002986 */ /* 0x0007e2000c101514 */
[----:B------:R-:W-:-:S03]  /*163d0*/  FMUL R87, R87, UR11 ;  /* 0x0000000b57577c20 */ /* 0x000fc60008400000 */
[----:B------:R3:W-:Y:S01]  /*163e0*/  @P4 STG.E.U16 desc[UR20][R14.64+0xf0], R86 ;  /* 0x0000f0560e004986 */ /* 0x0007e2000c101514 */
[----:B------:R-:W-:Y:S05]  /*163f0*/  @!P0 EXIT ;  /* 0x000000000000894d */ /* 0x000fea0003800000 */
[----:B------:R-:W-:Y:S02]  /*16400*/  F2FP.BF16.F32.PACK_AB R87, RZ, R87 ;  /* 0x00000057ff57723e */ /* 0x000fe400000010ff */
[----:B------:R-:W-:-:S05]  /*16410*/  MOV R17, R7 ;  /* 0x0000000700117202 */ /* 0x000fca0000000f00 */
[----:B------:R-:W-:Y:S01]  /*16420*/  STG.E.U16 desc[UR20][R16.64+0xf2], R87 ;  /* 0x0000f25710007986 */ /* 0x000fe2000c101514 */
[----:B------:R-:W-:Y:S05]  /*16430*/  EXIT ;  /* 0x000000000000794d */ /* 0x000fea0003800000 */
.L_x_13:
[----:B------:R-:W-:-:S13]  /*16440*/  ISETP.NE.AND P0, PT, RZ, UR7, PT ;  /* 0x00000007ff007c0c */ /* 0x000fda000bf05270 */
[----:B------:R-:W-:Y:S05]  /*16450*/  @P0 EXIT ;  /* 0x000000000000094d */ /* 0x000fea0003800000 */
[----:B------:R-:W-:-:S13]  /*16460*/  ELECT P0, URZ, PT ;  /* 0x00000000003f782f */ /* 0x000fda0003800000 */
[----:B------:R-:W-:Y:S05]  /*16470*/  @!P0 BRA `(.L_x_528) ;  /* 0x0000000400ec8947 */ /* 0x000fea0003800000 */
[----:B------:R-:W-:-:S06]  /*16480*/  UISETP.GE.AND UP0, UPT, UR5, 0x1, UPT ;  /* 0x000000010500788c */ /* 0x000fcc000bf06270 */
[----:B------:R-:W-:-:S13]  /*16490*/  PLOP3.LUT P0, PT, PT, PT, UP0, 0x80, 0x0 ;  /* 0x000000000000781c */ /* 0x000fda0003f0f008 */
[----:B------:R-:W-:Y:S05]  /*164a0*/  @!P0 BRA `(.L_x_528) ;  /* 0x0000000400e08947 */ /* 0x000fea0003800000 */
[----:B------:R-:W0:Y:S01]  /*164b0*/  S2R R2, SR_CgaCtaId ;  /* 0x0000000000027919 */ /* 0x000e220000008800 */
[----:B------:R-:W-:Y:S01]  /*164c0*/  UIMAD UR7, UR32, UR33, URZ ;  /* 0x00000021200772a4 */ /* 0x000fe2000f8e023f */
[----:B------:R-:W-:Y:S01]  /*164d0*/  IMAD.SHL.U32 R16, R7, 0x100, RZ ;  /* 0x0000010007107824 */ /* 0x000fe200078e00ff */
[----:B------:R-:W-:Y:S01]  /*164e0*/  ULDC UR8, c[0x0][0x384] ;  /* 0x0000e10000087ab9 */ /* 0x000fe20000000800 */
[----:B------:R-:W-:Y:S01]  /*164f0*/  LOP3.LUT P0, RZ, R6, 0x1f, RZ, 0xc0, !PT ;  /* 0x0000001f06ff7812 */ /* 0x000fe2000780c0ff */
[----:B------:R-:W-:Y:S01]  /*16500*/  UIMAD UR7, UR4, UR7, 0x1 ;  /* 0x00000001040774a4 */ /* 0x000fe2000f8e0207 */
[----:B------:R-:W-:Y:S01]  /*16510*/  IMAD.U32 R3, RZ, RZ, UR6 ;  /* 0x00000006ff037e24 */ /* 0x000fe2000f8e00ff */
[----:B------:R-:W-:Y:S01]  /*16520*/  ULDC UR9, c[0x0][0x388] ;  /* 0x0000e20000097ab9 */ /* 0x000fe20000000800 */
[----:B------:R-:W-:Y:S01]  /*16530*/  IMAD.HI.U32 R4, R16, UR8, RZ ;  /* 0x0000000810047c27 */ /* 0x000fe2000f8e00ff */
[----:B------:R-:W-:Y:S02]  /*16540*/  ISETP.NE.AND P1, PT, R9, RZ, PT ;  /* 0x000000ff0900720c */ /* 0x000fe40003f25270 */
[----:B------:R-:W-:-:S02]  /*16550*/  CS2R R6, SRZ ;  /* 0x0000000000067805 */ /* 0x000fc4000001ff00 */
[----:B------:R-:W-:Y:S01]  /*16560*/  ISETP.NE.OR P0, PT, R9, RZ, !P0 ;  /* 0x000000ff0900720c */ /* 0x000fe20004705670 */
[----:B------:R-:W-:Y:S01]  /*16570*/  IMAD.SHL.U32 R18, R8, 0x80, RZ ;  /* 0x0000008008127824 */ /* 0x000fe200078e00ff */
[----:B------:R-:W-:Y:S01]  /*16580*/  CS2R R8, SRZ ;  /* 0x0000000000087805 */ /* 0x000fe2000001ff00 */
[----:B------:R-:W-:Y:S01]  /*16590*/  IMAD.MOV.U32 R5, RZ, RZ, 0x1 ;  /* 0x00000001ff057424 */ /* 0x000fe200078e00ff */
[----:B------:R-:W-:Y:S01]  /*165a0*/  LOP3.LUT R3, R3, 0x2, RZ, 0xfc, !PT ;  /* 0x0000000203037812 */ /* 0x000fe200078efcff */
[----:B------:R-:W-:Y:S01]  /*165b0*/  VIADD R20, R18, 0x40 ;  /* 0x0000004012147836 */ /* 0x000fe20000000000 */
[----:B------:R-:W-:Y:S01]  /*165c0*/  SHF.R.U32.HI R4, RZ, UR9, R4 ;  /* 0x00000009ff047c19 */ /* 0x000fe20008011604 */
[----:B------:R-:W-:Y:S01]  /*165d0*/  IMAD.U32 R21, RZ, RZ, UR7 ;  /* 0x00000007ff157e24 */ /* 0x000fe2000f8e00ff */
[C---:B0-----:R-:W-:Y:S01]  /*165e0*/  SHF.L.U32 R0, R2.reuse, 0xb, RZ ;  /* 0x0000000b02007819 */ /* 0x041fe200000006ff */
[----:B------:R-:W-:-:S03]  /*165f0*/  IMAD.SHL.U32 R2, R2, 0x20, RZ ;  /* 0x0000002002027824 */ /* 0x000fc600078e00ff */
[----:B------:R-:W-:-:S07]  /*16600*/  LOP3.LUT R0, R0, 0x800, RZ, 0xc0, !PT ;  /* 0x0000080000007812 */ /* 0x000fce00078ec0ff */
.L_x_532:
[----:B------:R-:W0:Y:S01]  /*16610*/  S2R R11, SR_CgaCtaId ;  /* 0x00000000000b7919 */ /* 0x000e220000008800 */
[----:B------:R-:W-:-:S04]  /*16620*/  MOV R10, 0x400 ;  /* 0x00000400000a7802 */ /* 0x000fc80000000f00 */
[----:B0-----:R-:W-:Y:S02]  /*16630*/  LEA R19, R11, R10, 0x18 ;  /* 0x0000000a0b137211 */ /* 0x001fe400078ec0ff */
[----:B------:R-:W-:-:S03]  /*16640*/  SHF.L.U32 R10, R5, 0x1f, RZ ;  /* 0x0000001f050a7819 */ /* 0x000fc600000006ff */
[----:B------:R-:W-:-:S07]  /*16650*/  IMAD R17, R7, 0x8, R19 ;  /* 0x0000000807117824 */ /* 0x000fce00078e0213 */
.L_x_529:
[----:B0-----:R0:W1:Y:S02]  /*16660*/  SYNCS.PHASECHK.TRANS64.TRYWAIT P2, [R17+URZ+0x30020], R10 ;  /* 0x0300200a110075a7 */ /* 0x001064000804017f */
[----:B-1----:R-:W-:Y:S05]  /*16670*/  @!P2 NANOSLEEP.SYNCS 0x989680 ;  /* 0x009896800000a95d */ /* 0x002fea0003900000 */
[----:B------:R-:W1:Y:S02]  /*16680*/  @!P2 SYNCS.PHASECHK.TRANS64 P2, [R17+URZ+0x30020], R10 ;  /* 0x0300200a1100a5a7 */ /* 0x000e64000804007f */
[----:B-1----:R-:W-:Y:S05]  /*16690*/  @!P2 BRA `(.L_x_529) ;  /* 0xfffffffc00f0a947 */ /* 0x002fea000383ffff */
[----:B0-----:R-:W0:Y:S02]  /*166a0*/  @!P1 LDC R10, c[0x0][0x500] ;  /* 0x00014000ff0a9b82 */ /* 0x001e240000000800 */
[----:B0-----:R0:W-:Y:S02]  /*166b0*/  @!P1 SYNCS.ARRIVE.TRANS64 RZ, [R17+URZ+0x30000], R10 ;  /* 0x0300000a11ff99a7 */ /* 0x0011e4000800003f */
[----:B0-----:R-:W-:-:S04]  /*166c0*/  PRMT R10, R3, 0x9910, RZ ;  /* 0x00009910030a7816 */ /* 0x001fc800000000ff */
[----:B------:R-:W-:-:S13]  /*166d0*/  ISETP.NE.AND P2, PT, R10, 0x2, PT ;  /* 0x000000020a00780c */ /* 0x000fda0003f45270 */
[----:B------:R-:W-:Y:S05]  /*166e0*/  @P2 BRA `(.L_x_530) ;  /* 0x0000000000042947 */ /* 0x000fea0003800000 */
[----:B------:R-:W-:Y:S01]  /*166f0*/  BPT.TRAP 0x1 ;  /* 0x000000040000795c */ /* 0x000fe20000300000 */
.L_x_530:
[----:B------:R-:W-:Y:S05]  /*16700*/  @P0 BRA `(.L_x_531) ;  /* 0x0000000000040947 */ /* 0x000fea0003800000 */
[----:B------:R-:W-:Y:S01]  /*16710*/  BPT.TRAP 0x1 ;  /* 0x000000040000795c */ /* 0x000fe20000300000 */
.L_x_531:
[----:B------:R-:W0:Y:S01]  /*16720*/  LDC R11, c[0x0][0x380] ;  /* 0x0000e000ff0b7b82 */ /* 0x000e220000000800 */
[----:B------:R-:W-:Y:S01]  /*16730*/  R2UR UR7, R4 ;  /* 0x00000000040772ca */ /* 0x000fe200000e0000 */
[----:B------:R-:W-:Y:S01]  /*16740*/  IMAD R10, R7, 0x2000, R0 ;  /* 0x00002000070a7824 */ /* 0x000fe200078e0200 */
[----:B------:R-:W-:Y:S01]  /*16750*/  ULDC UR28, c[0x0][0x38c] ;  /* 0x0000e300001c7ab9 */ /* 0x000fe20000000800 */
[----:B------:R-:W-:Y:S01]  /*16760*/  R2UR UR26, R8 ;  /* 0x00000000081a72ca */ /* 0x000fe200000e0000 */
[----:B------:R-:W-:Y:S01]  /*16770*/  UISETP.NE.AND UP0, UPT, UR28, 0x1, UPT ;  /* 0x000000011c00788c */ /* 0x000fe2000bf05270 */
[----:B------:R-:W-:Y:S01]  /*16780*/  IMAD R10, R10, 0x2, R19 ;  /* 0x000000020a0a7824 */ /* 0x000fe200078e0213 */
[----:B------:R-:W-:Y:S01]  /*16790*/  R2UR UR12, R19 ;  /* 0x00000000130c72ca */ /* 0x000fe200000e0000 */
[----:B------:R-:W1:Y:S01]  /*167a0*/  LDC.64 R12, c[0x0][0x3b8] ;  /* 0x0000ee00ff0c7b82 */ /* 0x000e620000000a00 */
[----:B------:R-:W-:Y:S01]  /*167b0*/  VIADD R8, R8, 0x1 ;  /* 0x0000000108087836 */ /* 0x000fe20000000000 */
[----:B------:R-:W-:Y:S01]  /*167c0*/  R2UR UR25, R17 ;  /* 0x00000000111972ca */ /* 0x000fe200000e0000 */
[----:B------:R-:W-:Y:S01]  /*167d0*/  ULDC.64 UR30, c[0x0][0x198] ;  /* 0x00006600001e7ab9 */ /* 0x000fe20000000a00 */
[----:B------:R-:W-:Y:S01]  /*167e0*/  R2UR UR34, R10 ;  /* 0x000000000a2272ca */ /* 0x000fe200000e0000 */
[----:B------:R-:W-:Y:S01]  /*167f0*/  VIADD R21, R21, 0xffffffff ;  /* 0xffffffff15157836 */ /* 0x000fe20000000000 */
[----:B------:R-:W-:Y:S01]  /*16800*/  R2UR UR24, R7 ;  /* 0x00000000071872ca */ /* 0x000fe200000e0000 */
[----:B------:R-:W-:Y:S01]  /*16810*/  ULDC.64 UR8, c[0x0][0x3b0] ;  /* 0x0000ec0000087ab9 */ /* 0x000fe20000000a00 */
[----:B------:R-:W1:Y:S01]  /*16820*/  LDC.64 R14, c[0x0][0x3d8] ;  /* 0x0000f600ff0e7b82 */ /* 0x000e620000000a00 */
[----:B------:R-:W-:Y:S01]  /*16830*/  @UP0 ULDC.64 UR18, c[0x0][0x390] ;  /* 0x0000e40000120ab9 */ /* 0x000fe20000000a00 */
[----:B------:R-:W-:Y:S01]  /*16840*/  ULDC.64 UR10, c[0x0][0x3d0] ;  /* 0x0000f400000a7ab9 */ /* 0x000fe20000000a00 */
[----:B------:R-:W-:Y:S01]  /*16850*/  R2UR UR20, R9 ;  /* 0x00000000091472ca */ /* 0x000fe200000e0000 */
[----:B------:R-:W-:Y:S01]  /*16860*/  UIADD3 UR22, UP1, UR30, 0xf0, URZ ;  /* 0x000000f01e167890 */ /* 0x000fe2000ff3e03f */
[----:B------:R-:W-:Y:S01]  /*16870*/  R2UR UR21, R6 ;  /* 0x00000000061572ca */ /* 0x000fe200000e0000 */
[----:B------:R-:W-:Y:S01]  /*16880*/  UIADD3 UR30, UP2, UR30, 0x1f0, URZ ;  /* 0x000001f01e1e7890 */ /* 0x000fe2000ff5e03f */
[----:B------:R-:W-:Y:S01]  /*16890*/  ISETP.GT.AND P5, PT, R21, 0x1, PT ;  /* 0x000000011500780c */ /* 0x000fe20003fa4270 */
[----:B------:R-:W-:Y:S01]  /*168a0*/  USHF.L.U32 UR26, UR26, 0x6, URZ ;  /* 0x000000061a1a7899 */ /* 0x000fe2000800063f */
[----:B0-----:R-:W-:Y:S01]  /*168b0*/  ISETP.NE.AND P2, PT, R11, 0x1, PT ;  /* 0x000000010b00780c */ /* 0x001fe20003f45270 */
[----:B------:R-:W-:Y:S01]  /*168c0*/  UIADD3 UR25, UR25, 0x30000, URZ ;  /* 0x0003000019197890 */ /* 0x000fe2000fffe03f */
[----:B------:R-:W-:Y:S01]  /*168d0*/  VIADD R7, R7, 0x1 ;  /* 0x0000000107077836 */ /* 0x000fe20000000000 */
[----:B------:R-:W-:-:S02]  /*168e0*/  ULEA UR24, UR24, UR12, 0xf ;  /* 0x0000000c18187291 */ /* 0x000fc4000f8e783f */
[----:B------:R-:W-:Y:S02]  /*168f0*/  UIADD3.X UR23, URZ, UR31, URZ, UP1, !UPT ;  /* 0x0000001f3f177290 */ /* 0x000fe40008ffe43f */
[----:B------:R-:W-:Y:S01]  /*16900*/  UIADD3.X UR31, URZ, UR31, URZ, UP2, !UPT ;  /* 0x0000001f3f1f7290 */ /* 0x000fe200097fe43f */
[----:B------:R-:W-:Y:S01]  /*16910*/  ISETP.NE.AND P4, PT, R7, 0x4, PT ;  /* 0x000000040700780c */ /* 0x000fe20003f85270 */
[----:B------:R-:W-:Y:S01]  /*16920*/  UMOV UR36, 0x30000 ;  /* 0x0003000000247882 */ /* 0x000fe20000000000 */
[----:B------:R-:W-:Y:S01]  /*16930*/  UMOV UR14, 0x0 ;  /* 0x00000000000e7882 */ /* 0x000fe20000000000 */
[----:B------:R-:W-:Y:S01]  /*16940*/  UMOV UR15, 0x10000000 ;  /* 0x10000000000f7882 */ /* 0x000fe20000000000 */
[----:B------:R-:W-:Y:S01]  /*16950*/  UMOV UR12, UR20 ;  /* 0x00000014000c7c82 */ /* 0x000fe20008000000 */
[----:B------:R-:W-:Y:S02]  /*16960*/  @P2 MOV R22, UR7 ;  /* 0x0000000700162c02 */ /* 0x000fe40008000f00 */
[----:B------:R-:W-:Y:S01]  /*16970*/  R2UR UR7, R16 ;  /* 0x00000000100772ca */ /* 0x000fe200000e0000 */
[----:B-1----:R-:W-:Y:S01]  /*16980*/  IMAD R10, R9, R12, R14 ;  /* 0x0000000c090a7224 */ /* 0x002fe200078e020e */
[----:B------:R-:W-:-:S02]  /*16990*/  @P2 R2UR UR7, R22 ;  /* 0x00000000160722ca */ /* 0x000fc400000e0000 */
[C---:B------:R-:W-:Y:S02]  /*169a0*/  ISETP.NE.AND P2, PT, R8.reuse, UR4, PT ;  /* 0x0000000408007c0c */ /* 0x040fe4000bf45270 */
[----:B------:R-:W-:Y:S02]  /*169b0*/  SEL R7, R7, RZ, P4 ;  /* 0x000000ff07077207 */ /* 0x000fe40002000000 */
[----:B------:R-:W-:-:S07]  /*169c0*/  SEL R8, R8, RZ, P2 ;  /* 0x000000ff08087207 */ /* 0x000fce0001000000 */
[----:B------:R-:W-:Y:S02]  /*169d0*/  UIADD3 UR13, -UR7, URZ, URZ ;  /* 0x0000003f070d7290 */ /* 0x000fe4000fffe13f */
[----:B------:R-:W-:Y:S01]  /*169e0*/  UIMAD.WIDE.U32 UR16, UR7, UR18, URZ ;  /* 0x00000012071072a5 */ /* 0x000fe2000f8e003f */
[----:B------:R-:W-:Y:S01]  /*169f0*/  R2UR UR18, R18 ;  /* 0x00000000121272ca */ /* 0x000fe200000e0000 */
[----:B------:R-:W-:Y:S02]  /*16a00*/  UMOV UR29, UR7 ;  /* 0x00000007001d7c82 */ /* 0x000fe40008000000 */
[----:B------:R-:W-:Y:S01]  /*16a10*/  IMAD R12, R11, UR13, R16 ;  /* 0x0000000d0b0c7c24 */ /* 0x000fe2000f8e0210 */
[----:B------:R-:W-:Y:S01]  /*16a20*/  @UP0 USHF.R.U32.HI UR29, URZ, UR19, UR17 ;  /* 0x000000133f1d0299 */ /* 0x000fe20008011611 */
[----:B------:R-:W-:Y:S01]  /*16a30*/  IMAD R11, R6, R13, R15 ;  /* 0x0000000d060b7224 */ /* 0x000fe200078e020f */
[----:B------:R-:W-:Y:S01]  /*16a40*/  R2UR UR19, R2 ;  /* 0x00000000021372ca */ /* 0x000fe200000e0000 */
[----:B------:R-:W0:Y:S01]  /*16a50*/  LDC R13, c[0x0][0x3c8] ;  /* 0x0000f200ff0d7b82 */ /* 0x000e220000000800 */
[----:B------:R-:W-:Y:S01]  /*16a60*/  R2UR UR27, R12 ;  /* 0x000000000c1b72ca */ /* 0x000fe200000e0000 */
[----:B------:R-:W-:Y:S01]  /*16a70*/  UIADD3 UR16, -UR29, URZ, URZ ;  /* 0x0000003f1d107290 */ /* 0x000fe2000fffe13f */
[----:B------:R-:W-:Y:S01]  /*16a80*/  PRMT R10, R10, 0x40, R11 ;  /* 0x000000400a0a7816 */ /* 0x000fe2000000000b */
[----:B------:R-:W-:Y:S01]  /*16a90*/  UMOV UR17, UR25 ;  /* 0x0000001900117c82 */ /* 0x000fe20008000000 */
[----:B------:R-:W-:Y:S01]  /*16aa0*/  VIADD R11, R6, 0x1 ;  /* 0x00000001060b7836 */ /* 0x000fe20000000000 */
[----:B------:R-:W-:Y:S01]  /*16ab0*/  UIMAD UR28, UR28, UR16, UR7 ;  /* 0x000000101c1c72a4 */ /* 0x000fe2000f8e0207 */
[----:B------:R-:W-:Y:S01]  /*16ac0*/  R2UR UR35, R10 ;  /* 0x000000000a2372ca */ /* 0x000fe200000e0000 */
[C---:B------:R-:W-:Y:S01]  /*16ad0*/  VIADD R10, R9.reuse, 0x1 ;  /* 0x00000001090a7836 */ /* 0x040fe20000000000 */
[----:B------:R-:W-:Y:S01]  /*16ae0*/  @P2 IADD3 R10, R9, RZ, RZ ;  /* 0x000000ff090a2210 */ /* 0x000fe20007ffe0ff */
[----:B------:R-:W-:Y:S01]  /*16af0*/  UIMAD UR28, UR28, UR9, UR11 ;  /* 0x000000091c1c72a4 */ /* 0x000fe2000f8e020b */
[----:B------:R-:W-:Y:S01]  /*16b00*/  SEL R12, RZ, 0x1, P4 ;  /* 0x00000001ff0c7807 */ /* 0x000fe20002000000 */
[----:B------:R-:W-:-:S02]  /*16b10*/  ULOP3.LUT UR19, UR26, 0x20, UR19, 0xf8, !UPT ;  /* 0x000000201a137892 */ /* 0x000fc4000f8ef813 */
[----:B------:R-:W-:Y:S01]  /*16b20*/  UIMAD UR27, UR27, UR8, UR10 ;  /* 0x000000081b1b72a4 */ /* 0x000fe2000f8e020a */
[----:B------:R-:W-:Y:S01]  /*16b30*/  R2UR UR10, R20 ;  /* 0x00000000140a72ca */ /* 0x000fe200000e0000 */
[----:B------:R-:W-:Y:S01]  /*16b40*/  UIADD3 UR16, UR34, 0x20000, URZ ;  /* 0x0002000022107890 */ /* 0x000fe2000fffe03f */
[----:B------:R-:W-:Y:S01]  /*16b50*/  LOP3.LUT R5, R5, R12, RZ, 0x3c, !PT ;  /* 0x0000000c05057212 */ /* 0x000fe200078e3cff */
[----:B------:R-:W-:Y:S02]  /*16b60*/  UIADD3 UR8, UR34, 0x22000, URZ ;  /* 0x0002200022087890 */ /* 0x000fe4000fffe03f */
[----:B------:R-:W-:Y:S01]  /*16b70*/  UPRMT UR7, UR35, 0x5410, URZ ;  /* 0x0000541023077896 */ /* 0x000fe2000800003f */
[----:B------:R-:W-:Y:S01]  /*16b80*/  UMOV UR13, UR21 ;  /* 0x00000015000d7c82 */ /* 0x000fe20008000000 */
[----:B------:R-:W-:Y:S01]  /*16b90*/  UMOV UR9, UR25 ;  /* 0x0000001900097c82 */ /* 0x000fe20008000000 */
[----:B0-----:R-:W-:Y:S01]  /*16ba0*/  ISETP.NE.AND P3, PT, R10, R13, PT ;  /* 0x0000000d0a00720c */ /* 0x001fe20003f65270 */
[----:B------:R-:W-:-:S03]  /*16bb0*/  UMOV UR11, UR19 ;  /* 0x00000013000b7c82 */ /* 0x000fc60008000000 */
[----:B------:R-:W-:Y:S02]  /*16bc0*/  SEL R9, R10, RZ, P3 ;  /* 0x000000ff0a097207 */ /* 0x000fe40001800000 */
[----:B------:R0:W-:Y:S07]  /*16bd0*/  UTMALDG.4D.IM2COL [UR24], [UR22], UR7 ;  /* 0x00000018160073b4 */ /* 0x0001ee0008058007 */
[----:B------:R-:W-:Y:S01]  /*16be0*/  @P3 IMAD.MOV R11, RZ, RZ, R6 ;  /* 0x000000ffff0b3224 */ /* 0x000fe200078e0206 */
[----:B------:R0:W-:Y:S04]  /*16bf0*/  UTMALDG.4D.MULTICAST [UR16], [UR30], UR36, desc[UR14] ;  /* 0x00000e101e0073b4 */ /* 0x0001e80008019824 */
[----:B------:R-:W-:Y:S01]  /*16c00*/  MOV R6, R11 ;  /* 0x0000000b00067202 */ /* 0x000fe20000000f00 */
[----:B------:R0:W-:Y:S02]  /*16c10*/  UTMALDG.4D.MULTICAST [UR8], [UR30], UR36, desc[UR14] ;  /* 0x00000e081e0073b4 */ /* 0x0001e40008019824 */
[----:B0-----:R-:W-:Y:S05]  /*16c20*/  @P5 BRA `(.L_x_532) ;  /* 0xfffffff800785947 */ /* 0x001fea000383ffff */
.L_x_528:
[----:B------:R-:W-:Y:S05]  /*16c30*/  WARPSYNC.ALL ;  /* 0x0000000000007948 */ /* 0x000fea0003800000 */
[----:B------:R-:W-:-:S13]  /*16c40*/  ELECT P0, URZ, PT ;  /* 0x00000000003f782f */ /* 0x000fda0003800000 */
[----:B------:R-:W-:Y:S05]  /*16c50*/  @!P0 EXIT ;  /* 0x000000000000894d */ /* 0x000fea0003800000 */
[----:B------:R-:W-:-:S04]  /*16c60*/  ULOP3.LUT UR6, UR6, 0x2, URZ, 0xfc, !UPT ;  /* 0x0000000206067892 */ /* 0x000fc8000f8efc3f */
[----:B------:R-:W-:-:S06]  /*16c70*/  UISETP.NE.AND UP0, UPT, UR6, 0x3, UPT ;  /* 0x000000030600788c */ /* 0x000fcc000bf05270 */
[----:B------:R-:W-:-:S13]  /*16c80*/  PLOP3.LUT P0, PT, PT, PT, UP0, 0x80, 0x0 ;  /* 0x000000000000781c */ /* 0x000fda0003f0f008 */
[----:B------:R-:W-:Y:S05]  /*16c90*/  @!P0 BRA `(.L_x_533) ;  /* 0x0000000000048947 */ /* 0x000fea0003800000 */
[----:B------:R-:W-:Y:S01]  /*16ca0*/  BPT.TRAP 0x1 ;  /* 0x000000040000795c */ /* 0x000fe20000300000 */
.L_x_533:
[----:B------:R-:W0:Y:S01]  /*16cb0*/  S2UR UR7, SR_CgaCtaId ;  /* 0x00000000000779c3 */ /* 0x000e220000008800 */
[----:B------:R-:W-:Y:S01]  /*16cc0*/  ULOP3.LUT UP0, URZ, UR5, 0x4, URZ, 0xc0, !UPT ;  /* 0x00000004053f7892 */ /* 0x000fe2000f80c03f */
[----:B------:R-:W-:Y:S01]  /*16cd0*/  UMOV UR6, 0x400 ;  /* 0x0000040000067882 */ /* 0x000fe20000000000 */
[----:B------:R-:W-:Y:S02]  /*16ce0*/  USHF.L.U32 UR4, UR5, 0x3, URZ ;  /* 0x0000000305047899 */ /* 0x000fe4000800063f */
[----:B------:R-:W-:Y:S02]  /*16cf0*/  USEL UR8, URZ, 0x1, UP0 ;  /* 0x000000013f087887 */ /* 0x000fe40008000000 */
[----:B------:R-:W-:-:S04]  /*16d00*/  ULOP3.LUT UR5, UR5, 0x3, URZ, 0xc0, !UPT ;  /* 0x0000000305057892 */ /* 0x000fc8000f8ec03f */
[----:B------:R-:W-:-:S05]  /*16d10*/  IMAD.U32 R0, RZ, RZ, UR8 ;  /* 0x00000008ff007e24 */ /* 0x000fca000f8e00ff */
[----:B------:R-:W-:Y:S01]  /*16d20*/  SHF.L.U32 R0, R0, 0x1f, RZ ;  /* 0x0000001f00007819 */ /* 0x000fe200000006ff */
[----:B0-----:R-:W-:Y:S02]  /*16d30*/  ULEA UR7, UR7, UR6, 0x18 ;  /* 0x0000000607077291 */ /* 0x001fe4000f8ec03f */
[----:B------:R-:W-:Y:S02]  /*16d40*/  ULOP3.LUT UR6, UR4, 0x18, URZ, 0xc0, !UPT ;  /* 0x0000001804067892 */ /* 0x000fe4000f8ec03f */
[----:B------:R-:W-:-:S04]  /*16d50*/  UIADD3 UR4, UR7, 0x30020, URZ ;  /* 0x0003002007047890 */ /* 0x000fc8000fffe03f */
[----:B------:R-:W-:-:S12]  /*16d60*/  UIADD3 UR6, UR4, UR6, URZ ;  /* 0x0000000604067290 */ /* 0x000fd8000fffe03f */
.L_x_534:
[----:B0-----:R-:W-:-:S04]  /*16d70*/  IMAD.U32 R3, RZ, RZ, UR6 ;  /* 0x00000006ff037e24 */ /* 0x001fc8000f8e00ff */
[----:B------:R0:W1:Y:S03]  /*16d80*/  SYNCS.PHASECHK.TRANS64.TRYWAIT P0, [R3+URZ], R0 ;  /* 0x00000000030075a7 */ /* 0x000066000800017f */
[----:B-1----:R-:W-:Y:S05]  /*16d90*/  @!P0 NANOSLEEP.SYNCS 0x989680 ;  /* 0x009896800000895d */ /* 0x002fea0003900000 */
[----:B------:R-:W1:Y:S02]  /*16da0*/  @!P0 SYNCS.PHASECHK.TRANS64 P0, [R3+URZ], R0 ;  /* 0x00000000030085a7 */ /* 0x000e64000800007f */
[----:B-1----:R-:W-:Y:S05]  /*16db0*/  @!P0 BRA `(.L_x_534) ;  /* 0xfffffffc00ec8947 */ /* 0x002fea000383ffff */
[----:B------:R-:W-:-:S04]  /*16dc0*/  UIADD3 UR5, UR5, 0x1, URZ ;  /* 0x0000000105057890 */ /* 0x000fc8000fffe03f */
[----:B------:R-:W-:Y:S02]  /*16dd0*/  UISETP.EQ.XOR UP0, UPT, UR5, 0x4, !UP0 ;  /* 0x000000040500788c */ /* 0x000fe4000c702a70 */
[----:B------:R-:W-:Y:S02]  /*16de0*/  UISETP.NE.AND UP1, UPT, UR5, 0x4, UPT ;  /* 0x000000040500788c */ /* 0x000fe4000bf25270 */
[----:B------:R-:W-:Y:S02]  /*16df0*/  USEL UR6, URZ, 0x1, !UP0 ;  /* 0x000000013f067887 */ /* 0x000fe4000c000000 */
[----:B------:R-:W-:-:S04]  /*16e00*/  USEL UR5, UR5, URZ, UP1 ;  /* 0x0000003f05057287 */ /* 0x000fc80008800000 */
[----:B0-----:R-:W-:Y:S01]  /*16e10*/  IMAD.U32 R0, RZ, RZ, UR6 ;  /* 0x00000006ff007e24 */ /* 0x001fe2000f8e00ff */
[----:B------:R-:W-:-:S04]  /*16e20*/  ULEA UR7, UR5, UR4, 0x3 ;  /* 0x0000000405077291 */ /* 0x000fc8000f8e183f */
[----:B------:R-:W-:-:S08]  /*16e30*/  SHF.L.U32 R0, R0, 0x1f, RZ ;  /* 0x0000001f00007819 */ /* 0x000fd000000006ff */
.L_x_535:
[----:B0-----:R-:W-:-:S04]  /*16e40*/  IMAD.U32 R3, RZ, RZ, UR7 ;  /* 0x00000007ff037e24 */ /* 0x001fc8000f8e00ff */
[----:B------:R0:W1:Y:S03]  /*16e50*/  SYNCS.PHASECHK.TRANS64.TRYWAIT P0, [R3+URZ], R0 ;  /* 0x00000000030075a7 */ /* 0x000066000800017f */
[----:B-1----:R-:W-:Y:S05]  /*16e60*/  @!P0 NANOSLEEP.SYNCS 0x989680 ;  /* 0x009896800000895d */ /* 0x002fea0003900000 */
[----:B------:R-:W1:Y:S02]  /*16e70*/  @!P0 SYNCS.PHASECHK.TRANS64 P0, [R3+URZ], R0 ;  /* 0x00000000030085a7 */ /* 0x000e64000800007f */
[----:B-1----:R-:W-:Y:S05]  /*16e80*/  @!P0 BRA `(.L_x_535) ;  /* 0xfffffffc00ec8947 */ /* 0x002fea000383ffff */
[----:B------:R-:W-:-:S04]  /*16e90*/  UIADD3 UR5, UR5, 0x1, URZ ;  /* 0x0000000105057890 */ /* 0x000fc8000fffe03f */
[----:B------:R-:W-:Y:S02]  /*16ea0*/  UISETP.EQ.XOR UP0, UPT, UR5, 0x4, UP0 ;  /* 0x000000040500788c */ /* 0x000fe40008702a70 */
[----:B------:R-:W-:Y:S02]  /*16eb0*/  UISETP.NE.AND UP1, UPT, UR5, 0x4, UPT ;  /* 0x000000040500788c */ /* 0x000fe4000bf25270 */
[----:B------:R-:W-:Y:S02]  /*16ec0*/  USEL UR6, URZ, 0x1, !UP0 ;  /* 0x000000013f067887 */ /* 0x000fe4000c000000 */
[----:B------:R-:W-:-:S04]  /*16ed0*/  USEL UR5, UR5, URZ, UP1 ;  /* 0x0000003f05057287 */ /* 0x000fc80008800000 */
[----:B0-----:R-:W-:Y:S01]  /*16ee0*/  MOV R0, UR6 ;  /* 0x0000000600007c02 */ /* 0x001fe20008000f00 */
[----:B------:R-:W-:-:S03]  /*16ef0*/  ULEA UR7, UR5, UR4, 0x3 ;  /* 0x0000000405077291 */ /* 0x000fc6000f8e183f */
[----:B------:R-:W-:-:S09]  /*16f00*/  SHF.L.U32 R0, R0, 0x1f, RZ ;  /* 0x0000001f00007819 */ /* 0x000fd200000006ff */
.L_x_536:
        /* <DEDUP_REMOVED lines=10> */
[----:B0-----:R-:W-:Y:S01]  /*16fb0*/  IMAD.U32 R0, RZ, RZ, UR6 ;  /* 0x00000006ff007e24 */ /* 0x001fe2000f8e00ff */
[----:B------:R-:W-:-:S04]  /*16fc0*/  ULEA UR5, UR5, UR4, 0x3 ;  /* 0x0000000405057291 */ /* 0x000fc8000f8e183f */
[----:B------:R-:W-:-:S08]  /*16fd0*/  SHF.L.U32 R0, R0, 0x1f, RZ ;  /* 0x0000001f00007819 */ /* 0x000fd000000006ff */
.L_x_537:
[----:B0-----:R-:W-:-:S04]  /*16fe0*/  IMAD.U32 R3, RZ, RZ, UR5 ;  /* 0x00000005ff037e24 */ /* 0x001fc8000f8e00ff */
[----:B------:R0:W1:Y:S03]  /*16ff0*/  SYNCS.PHASECHK.TRANS64.TRYWAIT P0, [R3+URZ], R0 ;  /* 0x00000000030075a7 */ /* 0x000066000800017f */
[----:B-1----:R-:W-:Y:S05]  /*17000*/  @!P0 NANOSLEEP.SYNCS 0x989680 ;  /* 0x009896800000895d */ /* 0x002fea0003900000 */
[----:B------:R-:W1:Y:S02]  /*17010*/  @!P0 SYNCS.PHASECHK.TRANS64 P0, [R3+URZ], R0 ;  /* 0x00000000030085a7 */ /* 0x000e64000800007f */
[----:B-1----:R-:W-:Y:S05]  /*17020*/  @P0 EXIT ;  /* 0x000000000000094d */ /* 0x002fea0003800000 */
[----:B------:R-:W-:Y:S05]  /*17030*/  BRA `(.L_x_537) ;  /* 0xfffffffc00e87947 */ /* 0x000fea000383ffff */
.L_x_538:
[----:B------:R-:W-:-:S00]  /*17040*/  BRA `(.L_x_538) ;  /* 0xfffffffc00fc7947 */ /* 0x000fc0000383ffff */
[----:B------:R-:W-:-:S00]  /*17050*/  NOP ;  /* 0x0000000000007918 */ /* 0x000fc00000000000 */
        /* <DEDUP_REMOVED lines=10> */
.L_x_539:


//--------------------- .nv.shared._ZN7cutlass13device_kernelINS_4conv6kernel13ConvUniversalINS1_16ConvProblemShapeILNS1_8OperatorE1ELi2EEENS1_10collective14CollectiveConvINS1_46MainloopSm90TmaGmmaWarpSpecializedImplicitGemmILS5_1ELi4ELi2EN4cute5tupleIJNSA_1CILi2EEENSC_ILi1EEESE_EEENS1_36KernelImplicitTmaWarpSpecializedSm90ELi1EEENSB_IJNSC_ILi256EEENSC_ILi128EEENSB_IJNSC_ILi64EEEEEEEEENS_10bfloat16_tESN_NSA_8TiledMMAINSA_8MMA_AtomIJNSA_4SM904GMMA28MMA_64x128x16_F32BF16BF16_SSILNSR_5MajorE0ELST_1ELNSR_7ScaleInE1ELSU_1EEEEEENSA_6LayoutINSB_IJSE_SE_SE_EEENSB_IJNSC_ILi0EEESZ_SZ_EEEEENSB_IJNSA_10UnderscoreES12_S12_EEEEENS7_6detail26Sm90ImplicitGemmTileTraitsINSA_20SM90_TMA_LOAD_IM2COLENSA_14ComposedLayoutINSA_7SwizzleILi3ELi4ELi3EEENSA_18smem_ptr_flag_bitsILi16EEENSX_INSB_IJNSB_IJNSC_ILi8EEENSC_ILi32EEEEEENSB_IJSK_SE_EEENSB_IJSE_NSC_ILi4EEEEEEEEENSB_IJNSB_IJSK_NSC_ILi512EEEEEENSB_IJSE_SZ_EEENSB_IJSZ_NSC_ILi16384EEEEEEEEEEEEEvEENS16_INSA_23SM90_TMA_LOAD_MULTICASTENS18_IS1A_S1C_NSX_INSB_IJNSB_IJSK_SD_EEENSB_IJS1D_S1D_EEES1I_EEENSB_IJNSB_IJSE_NSC_ILi4096EEEEEES1L_NSB_IJSZ_NSC_ILi8192EEEEEEEEEEEEEvEEEENS_8epilogue10collective6detail29Sm90TmaWarpSpecializedAdapterINS27_15DefaultEpilogueISN_NSB_IJNSB_IJlllEEESE_SZ_EEES2C_NS26_6thread17LinearCombinationISN_Li1EffLNS2D_9ScaleType4KindE0ELNS_15FloatRoundStyleE2ESN_EENS_4gemm15EpilogueDefaultEEEEEvvEEEEvNT_6ParamsE --------------------------
	.section	.nv.shared._ZN7cutlass13device_kernelINS_4conv6kernel13ConvUniversalINS1_16ConvProblemShapeILNS1_8OperatorE1ELi2EEENS1_10collective14CollectiveConvINS1_46MainloopSm90TmaGmmaWarpSpecializedImplicitGemmILS5_1ELi4ELi2EN4cute5tupleIJNSA_1CILi2EEENSC_ILi1EEESE_EEENS1_36KernelImplicitTmaWarpSpecializedSm90ELi1EEENSB_IJNSC_ILi256EEENSC_ILi128EEENSB_IJNSC_ILi64EEEEEEEEENS_10bfloat16_tESN_NSA_8TiledMMAINSA_8MMA_AtomIJNSA_4SM904GMMA28MMA_64x128x16_F32BF16BF16_SSILNSR_5MajorE0ELST_1ELNSR_7ScaleInE1ELSU_1EEEEEENSA_6LayoutINSB_IJSE_SE_SE_EEENSB_IJNSC_ILi0EEESZ_SZ_EEEEENSB_IJNSA_10UnderscoreES12_S12_EEEEENS7_6detail26Sm90ImplicitGemmTileTraitsINSA_20SM90_TMA_LOAD_IM2COLENSA_14ComposedLayoutINSA_7SwizzleILi3ELi4ELi3EEENSA_18smem_ptr_flag_bitsILi16EEENSX_INSB_IJNSB_IJNSC_ILi8EEENSC_ILi32EEEEEENSB_IJSK_SE_EEENSB_IJSE_NSC_ILi4EEEEEEEEENSB_IJNSB_IJSK_NSC_ILi512EEEEEENSB_IJSE_SZ_EEENSB_IJSZ_NSC_ILi16384EEEEEEEEEEEEEvEENS16_INSA_23SM90_TMA_LOAD_MULTICASTENS18_IS1A_S1C_NSX_INSB_IJNSB_IJSK_SD_EEENSB_IJS1D_S1D_EEES1I_EEENSB_IJNSB_IJSE_NSC_ILi4096EEEEEES1L_NSB_IJSZ_NSC_ILi8192EEEEEEEEEEEEEvEEEENS_8epilogue10collective6detail29Sm90TmaWarpSpecializedAdapterINS27_15DefaultEpilogueISN_NSB_IJNSB_IJlllEEESE_SZ_EEES2C_NS26_6thread17LinearCombinationISN_Li1EffLNS2D_9ScaleType4KindE0ELNS_15FloatRoundStyleE2ESN_EENS_4gemm15EpilogueDefaultEEEEEvvEEEEvNT_6ParamsE,"aw",@nobits
	.sectionflags	@""
	.align	16
	.zero		1024


//--------------------- .nv.shared.reserved.0     --------------------------
	.section	.nv.shared.reserved.0,"aw",@nobits
	.weak		__nv_reservedSMEM_offset_0_alias
	.size		__nv_reservedSMEM_offset_0_alias, 0, 0
	.other		__nv_reservedSMEM_offset_0_alias,@"STO_CUDA_RESERVED_SHARED STV_DEFAULT"
__nv_reservedSMEM_offset_0_alias:
	.zero		0


//--------------------- .nv.global                --------------------------
	.section	.nv.global,"aw",@nobits
.nv.global:
	.type		_ZN39_INTERNAL_134f040b_4_k_cu_93974227_38994cute1_E,@object
	.size		_ZN39_INTERNAL_134f040b_4_k_cu_93974227_38994cute1_E,(_ZN39_INTERNAL_134f040b_4_k_cu_93974227_38994cuda3std3__45__cpo6cbeginE - _ZN39_INTERNAL_134f040b_4_k_cu_93974227_38994cute1_E)
_ZN39_INTERNAL_134f040b_4_k_cu_93974227_38994cute1_E:
	.zero		1
	.type		_ZN39_INTERNAL_134f040b_4_k_cu_93974227_38994cuda3std3__45__cpo6cbeginE,@object
	.size		_ZN39_INTERNAL_134f040b_4_k_cu_93974227_38994cuda3std3__45__cpo6cbeginE,(_ZN39_INTERNAL_134f040b_4_k_cu_93974227_38994cuda3std3__48in_placeE - _ZN39_INTERNAL_134f040b_4_k_cu_93974227_38994cuda3std3__45__cpo6cbeginE)
_ZN39_INTERNAL_134f040b_4_k_cu_93974227_38994cuda3std3__45__cpo6cbeginE:
	.zero		1
	.type		_ZN39_INTERNAL_134f040b_4_k_cu_93974227_38994cuda3std3__48in_placeE,@object
	.size		_ZN39_INTERNAL_134f040b_4_k_cu_93974227_38994cuda3std3__48in_placeE,(_ZN39_INTERNAL_134f040b_4_k_cu_93974227_38994cuda3std6ranges3__45__cpo9iter_moveE - _ZN39_INTERNAL_134f040b_4_k_cu_93974227_38994cuda3std3__48in_placeE)
_ZN39_INTERNAL_134f040b_4_k_cu_93974227_38994cuda3std3__48in_placeE:
	.zero		1
	.type		_ZN39_INTERNAL_134f040b_4_k_cu_93974227_38994cuda3std6ranges3__45__cpo9iter_moveE,@object
	.size		_ZN39_INTERNAL_134f040b_4_k_cu_93974227_38994cuda3std6ranges3__45__cpo9iter_moveE,(_ZN39_INTERNAL_134f040b_4_k_cu_93974227_38994cuda3std3__45__cpo5beginE - _ZN39_INTERNAL_134f040b_4_k_cu_93974227_38994cuda3std6ranges3__45__cpo9iter_moveE)
_ZN39_INTERNAL_134f040b_4_k_cu_93974227_38994cuda3std6ranges3__45__cpo9iter_moveE:
	.zero		1
	.type		_ZN39_INTERNAL_134f040b_4_k_cu_93974227_38994cuda3std3__45__cpo5beginE,@object
	.size		_ZN39_INTERNAL_134f040b_4_k_cu_93974227_38994cuda3std3__45__cpo5beginE,(_ZN39_INTERNAL_134f040b_4_k_cu_93974227_38994cuda3std3__441_GLOBAL__N__134f040b_4_k_cu_93974227_38996ignoreE - _ZN39_INTERNAL_134f040b_4_k_cu_93974227_38994cuda3std3__45__cpo5beginE)
_ZN39_INTERNAL_134f040b_4_k_cu_93974227_38994cuda3std3__45__cpo5beginE:
	.zero		1
	.type		_ZN39_INTERNAL_134f040b_4_k_cu_93974227_38994cuda3std3__441_GLOBAL__N__134f040b_4_k_cu_93974227_38996ignoreE,@object
	.size		_ZN39_INTERNAL_134f040b_4_k_cu_93974227_38994cuda3std3__441_GLOBAL__N__134f040b_4_k_cu_93974227_38996ignoreE,(_ZN39_INTERNAL_134f040b_4_k_cu_93974227_38994cute7productE - _ZN39_INTERNAL_134f040b_4_k_cu_93974227_38994cuda3std3__441_GLOBAL__N__134f040b_4_k_cu_93974227_38996ignoreE)
_ZN39_INTERNAL_134f040b_4_k_cu_93974227_38994cuda3std3__441_GLOBAL__N__134f040b_4_k_cu_93974227_38996ignoreE:
	.zero		1
	.type		_ZN39_INTERNAL_134f040b_4_k_cu_93974227_38994cute7productE,@object
	.size		_ZN39_INTERNAL_134f040b_4_k_cu_93974227_38994cute7productE,(_ZN39_INTERNAL_134f040b_4_k_cu_93974227_38994cuda3std3__45__cpo3endE - _ZN39_INTERNAL_134f040b_4_k_cu_93974227_38994cute7productE)
_ZN39_INTERNAL_134f040b_4_k_cu_93974227_38994cute7productE:
	.zero		1
	.type		_ZN39_INTERNAL_134f040b_4_k_cu_93974227_38994cuda3std3__45__cpo3endE,@object
	.size		_ZN39_INTERNAL_134f040b_4_k_cu_93974227_38994cuda3std3__45__cpo3endE,(_ZN39_INTERNAL_134f040b_4_k_cu_93974227_38994cuda3std3__419piecewise_constructE - _ZN39_INTERNAL_134f040b_4_k_cu_93974227_38994cuda3std3__45__cpo3endE)
_ZN39_INTERNAL_134f040b_4_k_cu_93974227_38994cuda3std3__45__cpo3endE:
	.zero		1
	.type		_ZN39_INTERNAL_134f040b_4_k_cu_93974227_38994cuda3std3__419piecewise_constructE,@object
	.size		_ZN39_INTERNAL_134f040b_4_k_cu_93974227_38994cuda3std3__419piecewise_constructE,(_ZN39_INTERNAL_134f040b_4_k_cu_93974227_38994cuda3std3__45__cpo4cendE - _ZN39_INTERNAL_134f040b_4_k_cu_93974227_38994cuda3std3__419piecewise_constructE)
_ZN39_INTERNAL_134f040b_4_k_cu_93974227_38994cuda3std3__419piecewise_constructE:
	.zero		1
	.type		_ZN39_INTERNAL_134f040b_4_k_cu_93974227_38994cuda3std3__45__cpo4cendE,@object
	.size		_ZN39_INTERNAL_134f040b_4_k_cu_93974227_38994cuda3std3__45__cpo4cendE,(_ZN39_INTERNAL_134f040b_4_k_cu_93974227_38994cuda3std6ranges3__45__cpo4swapE - _ZN39_INTERNAL_134f040b_4_k_cu_93974227_38994cuda3std3__45__cpo4cendE)
_ZN39_INTERNAL_134f040b_4_k_cu_93974227_38994cuda3std3__45__cpo4cendE:
	.zero		1
	.type		_ZN39_INTERNAL_134f040b_4_k_cu_93974227_38994cuda3std6ranges3__45__cpo4swapE,@object
	.size		_ZN39_INTERNAL_134f040b_4_k_cu_93974227_38994cuda3std6ranges3__45__cpo4swapE,(.L_7 - _ZN39_INTERNAL_134f040b_4_k_cu_93974227_38994cuda3std6ranges3__45__cpo4swapE)
_ZN39_INTERNAL_134f040b_4_k_cu_93974227_38994cuda3std6ranges3__45__cpo4swapE:
	.zero		1
.L_7:


//--------------------- .nv.constant0._ZN7cutlass13device_kernelINS_4conv6kernel13ConvUniversalINS1_16ConvProblemShapeILNS1_8OperatorE1ELi2EEENS1_10collective14CollectiveConvINS1_46MainloopSm90TmaGmmaWarpSpecializedImplicitGemmILS5_1ELi4ELi2EN4cute5tupleIJNSA_1CILi2EEENSC_ILi1EEESE_EEENS1_36KernelImplicitTmaWarpSpecializedSm90ELi1EEENSB_IJNSC_ILi256EEENSC_ILi128EEENSB_IJNSC_ILi64EEEEEEEEENS_10bfloat16_tESN_NSA_8TiledMMAINSA_8MMA_AtomIJNSA_4SM904GMMA28MMA_64x128x16_F32BF16BF16_SSILNSR_5MajorE0ELST_1ELNSR_7ScaleInE1ELSU_1EEEEEENSA_6LayoutINSB_IJSE_SE_SE_EEENSB_IJNSC_ILi0EEESZ_SZ_EEEEENSB_IJNSA_10UnderscoreES12_S12_EEEEENS7_6detail26Sm90ImplicitGemmTileTraitsINSA_20SM90_TMA_LOAD_IM2COLENSA_14ComposedLayoutINSA_7SwizzleILi3ELi4ELi3EEENSA_18smem_ptr_flag_bitsILi16EEENSX_INSB_IJNSB_IJNSC_ILi8EEENSC_ILi32EEEEEENSB_IJSK_SE_EEENSB_IJSE_NSC_ILi4EEEEEEEEENSB_IJNSB_IJSK_NSC_ILi512EEEEEENSB_IJSE_SZ_EEENSB_IJSZ_NSC_ILi16384EEEEEEEEEEEEEvEENS16_INSA_23SM90_TMA_LOAD_MULTICASTENS18_IS1A_S1C_NSX_INSB_IJNSB_IJSK_SD_EEENSB_IJS1D_S1D_EEES1I_EEENSB_IJNSB_IJSE_NSC_ILi4096EEEEEES1L_NSB_IJSZ_NSC_ILi8192EEEEEEEEEEEEEvEEEENS_8epilogue10collective6detail29Sm90TmaWarpSpecializedAdapterINS27_15DefaultEpilogueISN_NSB_IJNSB_IJlllEEESE_SZ_EEES2C_NS26_6thread17LinearCombinationISN_Li1EffLNS2D_9ScaleType4KindE0ELNS_15FloatRoundStyleE2ESN_EENS_4gemm15EpilogueDefaultEEEEEvvEEEEvNT_6ParamsE --------------------------
	.section	.nv.constant0._ZN7cutlass13device_kernelINS_4conv6kernel13ConvUniversalINS1_16ConvProblemShapeILNS1_8OperatorE1ELi2EEENS1_10collective14CollectiveConvINS1_46MainloopSm90TmaGmmaWarpSpecializedImplicitGemmILS5_1ELi4ELi2EN4cute5tupleIJNSA_1CILi2EEENSC_ILi1EEESE_EEENS1_36KernelImplicitTmaWarpSpecializedSm90ELi1EEENSB_IJNSC_ILi256EEENSC_ILi128EEENSB_IJNSC_ILi64EEEEEEEEENS_10bfloat16_tESN_NSA_8TiledMMAINSA_8MMA_AtomIJNSA_4SM904GMMA28MMA_64x128x16_F32BF16BF16_SSILNSR_5MajorE0ELST_1ELNSR_7ScaleInE1ELSU_1EEEEEENSA_6LayoutINSB_IJSE_SE_SE_EEENSB_IJNSC_ILi0EEESZ_SZ_EEEEENSB_IJNSA_10UnderscoreES12_S12_EEEEENS7_6detail26Sm90ImplicitGemmTileTraitsINSA_20SM90_TMA_LOAD_IM2COLENSA_14ComposedLayoutINSA_7SwizzleILi3ELi4ELi3EEENSA_18smem_ptr_flag_bitsILi16EEENSX_INSB_IJNSB_IJNSC_ILi8EEENSC_ILi32EEEEEENSB_IJSK_SE_EEENSB_IJSE_NSC_ILi4EEEEEEEEENSB_IJNSB_IJSK_NSC_ILi512EEEEEENSB_IJSE_SZ_EEENSB_IJSZ_NSC_ILi16384EEEEEEEEEEEEEvEENS16_INSA_23SM90_TMA_LOAD_MULTICASTENS18_IS1A_S1C_NSX_INSB_IJNSB_IJSK_SD_EEENSB_IJS1D_S1D_EEES1I_EEENSB_IJNSB_IJSE_NSC_ILi4096EEEEEES1L_NSB_IJSZ_NSC_ILi8192EEEEEEEEEEEEEvEEEENS_8epilogue10collective6detail29Sm90TmaWarpSpecializedAdapterINS27_15DefaultEpilogueISN_NSB_IJNSB_IJlllEEESE_SZ_EEES2C_NS26_6thread17LinearCombinationISN_Li1EffLNS2D_9ScaleType4KindE0ELNS_15FloatRoundStyleE2ESN_EENS_4gemm15EpilogueDefaultEEEEEvvEEEEvNT_6ParamsE,"a",@progbits
	.sectionflags	@""
	.align	4
.nv.constant0._ZN7cutlass13device_kernelINS_4conv6kernel13ConvUniversalINS1_16ConvProblemShapeILNS1_8OperatorE1ELi2EEENS1_10collective14CollectiveConvINS1_46MainloopSm90TmaGmmaWarpSpecializedImplicitGemmILS5_1ELi4ELi2EN4cute5tupleIJNSA_1CILi2EEENSC_ILi1EEESE_EEENS1_36KernelImplicitTmaWarpSpecializedSm90ELi1EEENSB_IJNSC_ILi256EEENSC_ILi128EEENSB_IJNSC_ILi64EEEEEEEEENS_10bfloat16_tESN_NSA_8TiledMMAINSA_8MMA_AtomIJNSA_4SM904GMMA28MMA_64x128x16_F32BF16BF16_SSILNSR_5MajorE0ELST_1ELNSR_7ScaleInE1ELSU_1EEEEEENSA_6LayoutINSB_IJSE_SE_SE_EEENSB_IJNSC_ILi0EEESZ_SZ_EEEEENSB_IJNSA_10UnderscoreES12_S12_EEEEENS7_6detail26Sm90ImplicitGemmTileTraitsINSA_20SM90_TMA_LOAD_IM2COLENSA_14ComposedLayoutINSA_7SwizzleILi3ELi4ELi3EEENSA_18smem_ptr_flag_bitsILi16EEENSX_INSB_IJNSB_IJNSC_ILi8EEENSC_ILi32EEEEEENSB_IJSK_SE_EEENSB_IJSE_NSC_ILi4EEEEEEEEENSB_IJNSB_IJSK_NSC_ILi512EEEEEENSB_IJSE_SZ_EEENSB_IJSZ_NSC_ILi16384EEEEEEEEEEEEEvEENS16_INSA_23SM90_TMA_LOAD_MULTICASTENS18_IS1A_S1C_NSX_INSB_IJNSB_IJSK_SD_EEENSB_IJS1D_S1D_EEES1I_EEENSB_IJNSB_IJSE_NSC_ILi4096EEEEEES1L_NSB_IJSZ_NSC_ILi8192EEEEEEEEEEEEEvEEEENS_8epilogue10collective6detail29Sm90TmaWarpSpecializedAdapterINS27_15DefaultEpilogueISN_NSB_IJNSB_IJlllEEESE_SZ_EEES2C_NS26_6thread17LinearCombinationISN_Li1EffLNS2D_9ScaleType4KindE0ELNS_15FloatRoundStyleE2ESN_EENS_4gemm15EpilogueDefaultEEEEEvvEEEEvNT_6ParamsE:
	.zero		1536


//--------------------- SYMBOLS --------------------------

	.type		.nv.reservedSmem.offset0,@object
	.size		.nv.reservedSmem.offset0,0x4
